//
// Generated by NVIDIA NVVM Compiler
//
// Compiler Build ID: CL-36424714
// Cuda compilation tools, release 13.0, V13.0.88
// Based on NVVM 20.0.0
//

.version 9.0
.target sm_100
.address_size 64

	// .globl	_Z13TwoDimPoissonPfS_S_dS_
.func  (.param .b64 func_retval0) __internal_accurate_pow
(
	.param .b64 __internal_accurate_pow_param_0
)
;

.visible .entry _Z13TwoDimPoissonPfS_S_dS_(
	.param .u64 .ptr .align 1 _Z13TwoDimPoissonPfS_S_dS__param_0,
	.param .u64 .ptr .align 1 _Z13TwoDimPoissonPfS_S_dS__param_1,
	.param .u64 .ptr .align 1 _Z13TwoDimPoissonPfS_S_dS__param_2,
	.param .f64 _Z13TwoDimPoissonPfS_S_dS__param_3,
	.param .u64 .ptr .align 1 _Z13TwoDimPoissonPfS_S_dS__param_4
)
{
	.reg .pred 	%p<19>;
	.reg .b32 	%r<34>;
	.reg .b32 	%f<16>;
	.reg .b64 	%rd<18>;
	.reg .b64 	%fd<23>;

	ld.param.u64 	%rd2, [_Z13TwoDimPoissonPfS_S_dS__param_0];
	ld.param.u64 	%rd3, [_Z13TwoDimPoissonPfS_S_dS__param_1];
	ld.param.u64 	%rd4, [_Z13TwoDimPoissonPfS_S_dS__param_2];
	ld.param.f64 	%fd9, [_Z13TwoDimPoissonPfS_S_dS__param_3];
	ld.param.u64 	%rd5, [_Z13TwoDimPoissonPfS_S_dS__param_4];
	mov.u32 	%r8, %tid.x;
	mov.u32 	%r9, %ctaid.x;
	mov.u32 	%r1, %ntid.x;
	mad.lo.s32 	%r2, %r9, %r1, %r8;
	sub.s32 	%r3, %r2, %r1;
	add.s32 	%r10, %r2, %r1;
	mov.u32 	%r12, %nctaid.x;
	mul.lo.s32 	%r13, %r12, %r1;
	setp.lt.s32 	%p1, %r3, 1;
	add.s32 	%r14, %r13, -1;
	setp.ge.s32 	%p2, %r10, %r14;
	or.pred  	%p3, %p1, %p2;
	@%p3 bra 	$L__BB0_11;
	rem.u32 	%r15, %r2, %r1;
	setp.eq.s32 	%p4, %r15, 0;
	@%p4 bra 	$L__BB0_11;
	add.s32 	%r16, %r2, 1;
	rem.u32 	%r17, %r16, %r1;
	setp.eq.s32 	%p5, %r17, 0;
	@%p5 bra 	$L__BB0_11;
	cvta.to.global.u64 	%rd6, %rd2;
	mul.wide.s32 	%rd7, %r2, 4;
	add.s64 	%rd1, %rd6, %rd7;
	ld.global.f32 	%f2, [%rd1+4];
	ld.global.f32 	%f3, [%rd1+-4];
	add.f32 	%f4, %f2, %f3;
	mul.wide.u32 	%rd8, %r3, 4;
	add.s64 	%rd9, %rd6, %rd8;
	ld.global.f32 	%f5, [%rd9];
	add.f32 	%f6, %f4, %f5;
	shl.b32 	%r18, %r1, 2;
	cvt.u64.u32 	%rd10, %r18;
	add.s64 	%rd11, %rd1, %rd10;
	ld.global.f32 	%f7, [%rd11];
	add.f32 	%f8, %f6, %f7;
	cvt.f64.f32 	%fd1, %f8;
	cvta.to.global.u64 	%rd12, %rd4;
	add.s64 	%rd13, %rd12, %rd7;
	ld.global.f32 	%f1, [%rd13];
	{
	.reg .b32 %temp; 
	mov.b64 	{%temp, %r5}, %fd9;
	}
	mov.f64 	%fd10, 0d4000000000000000;
	{
	.reg .b32 %temp; 
	mov.b64 	{%temp, %r19}, %fd10;
	}
	and.b32  	%r7, %r19, 2146435072;
	setp.eq.s32 	%p6, %r7, 1062207488;
	abs.f64 	%fd2, %fd9;
	{ // callseq 0, 0
	.param .b64 param0;
	st.param.f64 	[param0], %fd2;
	.param .b64 retval0;
	call.uni (retval0), 
	__internal_accurate_pow, 
	(
	param0
	);
	ld.param.f64 	%fd11, [retval0];
	} // callseq 0
	setp.lt.s32 	%p7, %r5, 0;
	neg.f64 	%fd13, %fd11;
	selp.f64 	%fd14, %fd13, %fd11, %p6;
	selp.f64 	%fd22, %fd14, %fd11, %p7;
	setp.neu.f64 	%p8, %fd9, 0d0000000000000000;
	@%p8 bra 	$L__BB0_5;
	setp.eq.s32 	%p9, %r7, 1062207488;
	selp.b32 	%r20, %r5, 0, %p9;
	setp.lt.s32 	%p10, %r19, 0;
	or.b32  	%r21, %r20, 2146435072;
	selp.b32 	%r22, %r21, %r20, %p10;
	mov.b32 	%r23, 0;
	mov.b64 	%fd22, {%r23, %r22};
$L__BB0_5:
	add.f64 	%fd15, %fd9, 0d4000000000000000;
	{
	.reg .b32 %temp; 
	mov.b64 	{%temp, %r24}, %fd15;
	}
	and.b32  	%r25, %r24, 2146435072;
	setp.ne.s32 	%p11, %r25, 2146435072;
	@%p11 bra 	$L__BB0_10;
	setp.num.f64 	%p12, %fd9, %fd9;
	@%p12 bra 	$L__BB0_8;
	mov.f64 	%fd16, 0d4000000000000000;
	add.rn.f64 	%fd22, %fd9, %fd16;
	bra.uni 	$L__BB0_10;
$L__BB0_8:
	setp.neu.f64 	%p13, %fd2, 0d7FF0000000000000;
	@%p13 bra 	$L__BB0_10;
	setp.lt.s32 	%p14, %r5, 0;
	setp.eq.s32 	%p15, %r7, 1062207488;
	setp.lt.s32 	%p16, %r19, 0;
	selp.b32 	%r27, 0, 2146435072, %p16;
	and.b32  	%r28, %r19, 2147483647;
	setp.ne.s32 	%p17, %r28, 1071644672;
	or.b32  	%r29, %r27, -2147483648;
	selp.b32 	%r30, %r29, %r27, %p17;
	selp.b32 	%r31, %r30, %r27, %p15;
	selp.b32 	%r32, %r31, %r27, %p14;
	mov.b32 	%r33, 0;
	mov.b64 	%fd22, {%r33, %r32};
$L__BB0_10:
	setp.eq.f64 	%p18, %fd9, 0d3FF0000000000000;
	selp.f64 	%fd17, 0d3FF0000000000000, %fd22, %p18;
	cvt.f64.f32 	%fd18, %f1;
	mul.f64 	%fd19, %fd17, %fd18;
	fma.rn.f64 	%fd20, %fd1, 0d3FD0000000000000, %fd19;
	cvt.rn.f32.f64 	%f9, %fd20;
	cvta.to.global.u64 	%rd14, %rd3;
	add.s64 	%rd16, %rd14, %rd7;
	st.global.f32 	[%rd16], %f9;
	ld.global.f32 	%f10, [%rd1];
	sub.f32 	%f11, %f9, %f10;
	abs.f32 	%f12, %f11;
	cvt.rn.f32.u32 	%f13, %r13;
	div.rn.f32 	%f14, %f12, %f13;
	cvta.to.global.u64 	%rd17, %rd5;
	atom.global.add.f32 	%f15, [%rd17], %f14;
$L__BB0_11:
	ret;

}
.func  (.param .b64 func_retval0) __internal_accurate_pow(
	.param .b64 __internal_accurate_pow_param_0
)
{
	.reg .pred 	%p<8>;
	.reg .b32 	%r<49>;
	.reg .b32 	%f<3>;
	.reg .b64 	%fd<109>;

	ld.param.f64 	%fd10, [__internal_accurate_pow_param_0];
	{
	.reg .b32 %temp; 
	mov.b64 	{%temp, %r46}, %fd10;
	}
	{
	.reg .b32 %temp; 
	mov.b64 	{%r45, %temp}, %fd10;
	}
	shr.u32 	%r47, %r46, 20;
	setp.gt.u32 	%p1, %r46, 1048575;
	@%p1 bra 	$L__BB1_2;
	mul.f64 	%fd11, %fd10, 0d4350000000000000;
	{
	.reg .b32 %temp; 
	mov.b64 	{%temp, %r46}, %fd11;
	}
	{
	.reg .b32 %temp; 
	mov.b64 	{%r45, %temp}, %fd11;
	}
	shr.u32 	%r16, %r46, 20;
	add.s32 	%r47, %r16, -54;
$L__BB1_2:
	add.s32 	%r48, %r47, -1023;
	and.b32  	%r17, %r46, -2146435073;
	or.b32  	%r18, %r17, 1072693248;
	mov.b64 	%fd107, {%r45, %r18};
	setp.lt.u32 	%p2, %r18, 1073127583;
	@%p2 bra 	$L__BB1_4;
	{
	.reg .b32 %temp; 
	mov.b64 	{%r19, %temp}, %fd107;
	}
	{
	.reg .b32 %temp; 
	mov.b64 	{%temp, %r20}, %fd107;
	}
	add.s32 	%r21, %r20, -1048576;
	mov.b64 	%fd107, {%r19, %r21};
	add.s32 	%r48, %r47, -1022;
$L__BB1_4:
	add.f64 	%fd12, %fd107, 0dBFF0000000000000;
	add.f64 	%fd13, %fd107, 0d3FF0000000000000;
	rcp.approx.ftz.f64 	%fd14, %fd13;
	neg.f64 	%fd15, %fd13;
	fma.rn.f64 	%fd16, %fd15, %fd14, 0d3FF0000000000000;
	fma.rn.f64 	%fd17, %fd16, %fd16, %fd16;
	fma.rn.f64 	%fd18, %fd17, %fd14, %fd14;
	mul.f64 	%fd19, %fd12, %fd18;
	fma.rn.f64 	%fd20, %fd12, %fd18, %fd19;
	mul.f64 	%fd21, %fd20, %fd20;
	fma.rn.f64 	%fd22, %fd21, 0d3EB0F5FF7D2CAFE2, 0d3ED0F5D241AD3B5A;
	fma.rn.f64 	%fd23, %fd22, %fd21, 0d3EF3B20A75488A3F;
	fma.rn.f64 	%fd24, %fd23, %fd21, 0d3F1745CDE4FAECD5;
	fma.rn.f64 	%fd25, %fd24, %fd21, 0d3F3C71C7258A578B;
	fma.rn.f64 	%fd26, %fd25, %fd21, 0d3F6249249242B910;
	fma.rn.f64 	%fd27, %fd26, %fd21, 0d3F89999999999DFB;
	sub.f64 	%fd28, %fd12, %fd20;
	add.f64 	%fd29, %fd28, %fd28;
	neg.f64 	%fd30, %fd20;
	fma.rn.f64 	%fd31, %fd30, %fd12, %fd29;
	mul.f64 	%fd32, %fd18, %fd31;
	fma.rn.f64 	%fd33, %fd21, %fd27, 0d3FB5555555555555;
	mov.f64 	%fd34, 0d3FB5555555555555;
	sub.f64 	%fd35, %fd34, %fd33;
	fma.rn.f64 	%fd36, %fd21, %fd27, %fd35;
	add.f64 	%fd37, %fd36, 0dBC46A4CB00B9E7B0;
	add.f64 	%fd38, %fd33, %fd37;
	sub.f64 	%fd39, %fd33, %fd38;
	add.f64 	%fd40, %fd37, %fd39;
	mul.rn.f64 	%fd41, %fd20, %fd20;
	neg.f64 	%fd42, %fd41;
	fma.rn.f64 	%fd43, %fd20, %fd20, %fd42;
	{
	.reg .b32 %temp; 
	mov.b64 	{%r22, %temp}, %fd32;
	}
	{
	.reg .b32 %temp; 
	mov.b64 	{%temp, %r23}, %fd32;
	}
	add.s32 	%r24, %r23, 1048576;
	mov.b64 	%fd44, {%r22, %r24};
	fma.rn.f64 	%fd45, %fd20, %fd44, %fd43;
	mul.rn.f64 	%fd46, %fd41, %fd20;
	neg.f64 	%fd47, %fd46;
	fma.rn.f64 	%fd48, %fd41, %fd20, %fd47;
	fma.rn.f64 	%fd49, %fd41, %fd32, %fd48;
	fma.rn.f64 	%fd50, %fd45, %fd20, %fd49;
	mul.rn.f64 	%fd51, %fd38, %fd46;
	neg.f64 	%fd52, %fd51;
	fma.rn.f64 	%fd53, %fd38, %fd46, %fd52;
	fma.rn.f64 	%fd54, %fd38, %fd50, %fd53;
	fma.rn.f64 	%fd55, %fd40, %fd46, %fd54;
	add.f64 	%fd56, %fd51, %fd55;
	sub.f64 	%fd57, %fd51, %fd56;
	add.f64 	%fd58, %fd55, %fd57;
	add.f64 	%fd59, %fd20, %fd56;
	sub.f64 	%fd60, %fd20, %fd59;
	add.f64 	%fd61, %fd56, %fd60;
	add.f64 	%fd62, %fd58, %fd61;
	add.f64 	%fd63, %fd32, %fd62;
	add.f64 	%fd64, %fd59, %fd63;
	sub.f64 	%fd65, %fd59, %fd64;
	add.f64 	%fd66, %fd63, %fd65;
	xor.b32  	%r25, %r48, -2147483648;
	mov.b32 	%r26, 1127219200;
	mov.b64 	%fd67, {%r25, %r26};
	mov.b32 	%r27, -2147483648;
	mov.b64 	%fd68, {%r27, %r26};
	sub.f64 	%fd69, %fd67, %fd68;
	fma.rn.f64 	%fd70, %fd69, 0d3FE62E42FEFA39EF, %fd64;
	fma.rn.f64 	%fd71, %fd69, 0dBFE62E42FEFA39EF, %fd70;
	sub.f64 	%fd72, %fd71, %fd64;
	sub.f64 	%fd73, %fd66, %fd72;
	fma.rn.f64 	%fd74, %fd69, 0d3C7ABC9E3B39803F, %fd73;
	add.f64 	%fd75, %fd70, %fd74;
	sub.f64 	%fd76, %fd70, %fd75;
	add.f64 	%fd77, %fd74, %fd76;
	mov.f64 	%fd78, 0d4000000000000000;
	{
	.reg .b32 %temp; 
	mov.b64 	{%temp, %r28}, %fd78;
	}
	{
	.reg .b32 %temp; 
	mov.b64 	{%r29, %temp}, %fd78;
	}
	shl.b32 	%r30, %r28, 1;
	setp.gt.u32 	%p3, %r30, -33554433;
	and.b32  	%r31, %r28, -15728641;
	selp.b32 	%r32, %r31, %r28, %p3;
	mov.b64 	%fd79, {%r29, %r32};
	mul.rn.f64 	%fd80, %fd75, %fd79;
	neg.f64 	%fd81, %fd80;
	fma.rn.f64 	%fd82, %fd75, %fd79, %fd81;
	fma.rn.f64 	%fd83, %fd77, %fd79, %fd82;
	add.f64 	%fd4, %fd80, %fd83;
	sub.f64 	%fd84, %fd80, %fd4;
	add.f64 	%fd5, %fd83, %fd84;
	fma.rn.f64 	%fd85, %fd4, 0d3FF71547652B82FE, 0d4338000000000000;
	{
	.reg .b32 %temp; 
	mov.b64 	{%r13, %temp}, %fd85;
	}
	mov.f64 	%fd86, 0dC338000000000000;
	add.rn.f64 	%fd87, %fd85, %fd86;
	fma.rn.f64 	%fd88, %fd87, 0dBFE62E42FEFA39EF, %fd4;
	fma.rn.f64 	%fd89, %fd87, 0dBC7ABC9E3B39803F, %fd88;
	fma.rn.f64 	%fd90, %fd89, 0d3E5ADE1569CE2BDF, 0d3E928AF3FCA213EA;
	fma.rn.f64 	%fd91, %fd90, %fd89, 0d3EC71DEE62401315;
	fma.rn.f64 	%fd92, %fd91, %fd89, 0d3EFA01997C89EB71;
	fma.rn.f64 	%fd93, %fd92, %fd89, 0d3F2A01A014761F65;
	fma.rn.f64 	%fd94, %fd93, %fd89, 0d3F56C16C1852B7AF;
	fma.rn.f64 	%fd95, %fd94, %fd89, 0d3F81111111122322;
	fma.rn.f64 	%fd96, %fd95, %fd89, 0d3FA55555555502A1;
	fma.rn.f64 	%fd97, %fd96, %fd89, 0d3FC5555555555511;
	fma.rn.f64 	%fd98, %fd97, %fd89, 0d3FE000000000000B;
	fma.rn.f64 	%fd99, %fd98, %fd89, 0d3FF0000000000000;
	fma.rn.f64 	%fd100, %fd99, %fd89, 0d3FF0000000000000;
	{
	.reg .b32 %temp; 
	mov.b64 	{%r14, %temp}, %fd100;
	}
	{
	.reg .b32 %temp; 
	mov.b64 	{%temp, %r15}, %fd100;
	}
	shl.b32 	%r33, %r13, 20;
	add.s32 	%r34, %r33, %r15;
	mov.b64 	%fd108, {%r14, %r34};
	{
	.reg .b32 %temp; 
	mov.b64 	{%temp, %r35}, %fd4;
	}
	mov.b32 	%f2, %r35;
	abs.f32 	%f1, %f2;
	setp.lt.f32 	%p4, %f1, 0f4086232B;
	@%p4 bra 	$L__BB1_7;
	setp.lt.f64 	%p5, %fd4, 0d0000000000000000;
	add.f64 	%fd101, %fd4, 0d7FF0000000000000;
	selp.f64 	%fd108, 0d0000000000000000, %fd101, %p5;
	setp.geu.f32 	%p6, %f1, 0f40874800;
	@%p6 bra 	$L__BB1_7;
	shr.u32 	%r36, %r13, 31;
	add.s32 	%r37, %r13, %r36;
	shr.s32 	%r38, %r37, 1;
	shl.b32 	%r39, %r38, 20;
	add.s32 	%r40, %r15, %r39;
	mov.b64 	%fd102, {%r14, %r40};
	sub.s32 	%r41, %r13, %r38;
	shl.b32 	%r42, %r41, 20;
	add.s32 	%r43, %r42, 1072693248;
	mov.b32 	%r44, 0;
	mov.b64 	%fd103, {%r44, %r43};
	mul.f64 	%fd108, %fd103, %fd102;
$L__BB1_7:
	abs.f64 	%fd104, %fd108;
	setp.eq.f64 	%p7, %fd104, 0d7FF0000000000000;
	fma.rn.f64 	%fd105, %fd108, %fd5, %fd108;
	selp.f64 	%fd106, %fd108, %fd105, %p7;
	st.param.f64 	[func_retval0], %fd106;
	ret;

}


// ===== COMPILED SASS (sm_100) =====

	.target	sm_100

	.elftype	@"ET_EXEC"


//--------------------- .note.nv.tkinfo           --------------------------
	.section	.note.nv.tkinfo,"",@"SHT_NOTE"
	.sectionflags	@"SHF_NOTE_NV_TKINFO"
	.tkinfo
        /*0018*/ 	.word	0x00000002
        /*0030*/ 	.string	""
        /*0030*/ 	.string	"ptxas"
        /*0030*/ 	.string	"Cuda compilation tools, release 13.0, V13.0.88"
        /*0030*/ 	.string	"Build cuda_13.0.r13.0/compiler.36424714_0"
        /*0030*/ 	.string	"-arch sm_100 -m 64 "



//--------------------- .note.nv.cuinfo           --------------------------
	.section	.note.nv.cuinfo,"",@"SHT_NOTE"
	.sectionflags	@"SHF_NOTE_NV_CUINFO"
        /*0018*/ 	.short	0x0002
        /*001a*/ 	.short	0x0064
        /*001c*/ 	.short	0x0082
	.zero		2


//--------------------- .nv.info                  --------------------------
	.section	.nv.info,"",@"SHT_CUDA_INFO"
	.align	4


	//----- nvinfo : EIATTR_REGCOUNT
	.align		4
        /*0000*/ 	.byte	0x04, 0x2f
        /*0002*/ 	.short	(.L_1 - .L_0)
	.align		4
.L_0:
        /*0004*/ 	.word	index@(_Z13TwoDimPoissonPfS_S_dS_)
        /*0008*/ 	.word	0x0000001e


	//----- nvinfo : EIATTR_FRAME_SIZE
	.align		4
.L_1:
        /*000c*/ 	.byte	0x04, 0x11
        /*000e*/ 	.short	(.L_3 - .L_2)
	.align		4
.L_2:
        /*0010*/ 	.word	index@($_Z13TwoDimPoissonPfS_S_dS_$__internal_accurate_pow)
        /*0014*/ 	.word	0x00000000


	//----- nvinfo : EIATTR_FRAME_SIZE
	.align		4
.L_3:
        /*0018*/ 	.byte	0x04, 0x11
        /*001a*/ 	.short	(.L_5 - .L_4)
	.align		4
.L_4:
        /*001c*/ 	.word	index@($__internal_0_$__cuda_sm3x_div_rn_noftz_f32_slowpath)
        /*0020*/ 	.word	0x00000000


	//----- nvinfo : EIATTR_FRAME_SIZE
	.align		4
.L_5:
        /*0024*/ 	.byte	0x04, 0x11
        /*0026*/ 	.short	(.L_7 - .L_6)
	.align		4
.L_6:
        /*0028*/ 	.word	index@(_Z13TwoDimPoissonPfS_S_dS_)
        /*002c*/ 	.word	0x00000000


	//----- nvinfo : EIATTR_MIN_STACK_SIZE
	.align		4
.L_7:
        /*0030*/ 	.byte	0x04, 0x12
        /*0032*/ 	.short	(.L_9 - .L_8)
	.align		4
.L_8:
        /*0034*/ 	.word	index@(_Z13TwoDimPoissonPfS_S_dS_)
        /*0038*/ 	.word	0x00000000
.L_9:


//--------------------- .nv.compat                --------------------------
	.section	.nv.compat,"",@"SHT_CUDA_COMPAT_INFO"
	.align	4
        /*0000*/ 	.byte	0x02, 0x09, 0x00, 0x00, 0x02, 0x02, 0x01, 0x00, 0x02, 0x05, 0x05, 0x00, 0x03, 0x07, 0x01, 0x01
        /*0010*/ 	.byte	0x02, 0x03, 0x00, 0x00, 0x02, 0x06, 0x01, 0x00, 0x04, 0x0b, 0x08, 0x00, 0x01, 0x00, 0x00, 0x00
        /*0020*/ 	.byte	0x00, 0x00, 0x00, 0x00


//--------------------- .nv.info._Z13TwoDimPoissonPfS_S_dS_ --------------------------
	.section	.nv.info._Z13TwoDimPoissonPfS_S_dS_,"",@"SHT_CUDA_INFO"
	.sectionflags	@""
	.align	4


	//----- nvinfo : EIATTR_CUDA_API_VERSION
	.align		4
        /*0000*/ 	.byte	0x04, 0x37
        /*0002*/ 	.short	(.L_11 - .L_10)
.L_10:
        /*0004*/ 	.word	0x00000082


	//----- nvinfo : EIATTR_KPARAM_INFO
	.align		4
.L_11:
        /*0008*/ 	.byte	0x04, 0x17
        /*000a*/ 	.short	(.L_13 - .L_12)
.L_12:
        /*000c*/ 	.word	0x00000000
        /*0010*/ 	.short	0x0004
        /*0012*/ 	.short	0x0020
        /*0014*/ 	.byte	0x00, 0xf5, 0x21, 0x00


	//----- nvinfo : EIATTR_KPARAM_INFO
	.align		4
.L_13:
        /*0018*/ 	.byte	0x04, 0x17
        /*001a*/ 	.short	(.L_15 - .L_14)
.L_14:
        /*001c*/ 	.word	0x00000000
        /*0020*/ 	.short	0x0003
        /*0022*/ 	.short	0x0018
        /*0024*/ 	.byte	0x00, 0xf0, 0x21, 0x00


	//----- nvinfo : EIATTR_KPARAM_INFO
	.align		4
.L_15:
        /*0028*/ 	.byte	0x04, 0x17
        /*002a*/ 	.short	(.L_17 - .L_16)
.L_16:
        /*002c*/ 	.word	0x00000000
        /*0030*/ 	.short	0x0002
        /*0032*/ 	.short	0x0010
        /*0034*/ 	.byte	0x00, 0xf5, 0x21, 0x00


	//----- nvinfo : EIATTR_KPARAM_INFO
	.align		4
.L_17:
        /*0038*/ 	.byte	0x04, 0x17
        /*003a*/ 	.short	(.L_19 - .L_18)
.L_18:
        /*003c*/ 	.word	0x00000000
        /*0040*/ 	.short	0x0001
        /*0042*/ 	.short	0x0008
        /*0044*/ 	.byte	0x00, 0xf5, 0x21, 0x00


	//----- nvinfo : EIATTR_KPARAM_INFO
	.align		4
.L_19:
        /*0048*/ 	.byte	0x04, 0x17
        /*004a*/ 	.short	(.L_21 - .L_20)
.L_20:
        /*004c*/ 	.word	0x00000000
        /*0050*/ 	.short	0x0000
        /*0052*/ 	.short	0x0000
        /*0054*/ 	.byte	0x00, 0xf5, 0x21, 0x00


	//----- nvinfo : EIATTR_SPARSE_MMA_MASK
	.align		4
.L_21:
        /*0058*/ 	.byte	0x03, 0x50
        /*005a*/ 	.short	0x0000


	//----- nvinfo : EIATTR_MAXREG_COUNT
	.align		4
        /*005c*/ 	.byte	0x03, 0x1b
        /*005e*/ 	.short	0x00ff


	//----- nvinfo : EIATTR_MERCURY_ISA_VERSION
	.align		4
        /*0060*/ 	.byte	0x03, 0x5f
        /*0062*/ 	.short	0x0101


	//----- nvinfo : EIATTR_VRC_CTA_INIT_COUNT
	.align		4
        /*0064*/ 	.byte	0x02, 0x4a
	.zero		1
	.zero		1


	//----- nvinfo : EIATTR_EXIT_INSTR_OFFSETS
	.align		4
        /*0068*/ 	.byte	0x04, 0x1c
        /*006a*/ 	.short	(.L_23 - .L_22)


	//   ....[0]....
.L_22:
        /*006c*/ 	.word	0x000000c0


	//   ....[1]....
        /*0070*/ 	.word	0x00000200


	//   ....[2]....
        /*0074*/ 	.word	0x000002b0


	//   ....[3]....
        /*0078*/ 	.word	0x000006a0


	//----- nvinfo : EIATTR_CRS_STACK_SIZE
	.align		4
.L_23:
        /*007c*/ 	.byte	0x04, 0x1e
        /*007e*/ 	.short	(.L_25 - .L_24)
.L_24:
        /*0080*/ 	.word	0x00000000


	//----- nvinfo : EIATTR_CBANK_PARAM_SIZE
	.align		4
.L_25:
        /*0084*/ 	.byte	0x03, 0x19
        /*0086*/ 	.short	0x0028


	//----- nvinfo : EIATTR_PARAM_CBANK
	.align		4
        /*0088*/ 	.byte	0x04, 0x0a
        /*008a*/ 	.short	(.L_27 - .L_26)
	.align		4
.L_26:
        /*008c*/ 	.word	index@(.nv.constant0._Z13TwoDimPoissonPfS_S_dS_)
        /*0090*/ 	.short	0x0380
        /*0092*/ 	.short	0x0028


	//----- nvinfo : EIATTR_SW_WAR
	.align		4
.L_27:
        /*0094*/ 	.byte	0x04, 0x36
        /*0096*/ 	.short	(.L_29 - .L_28)
.L_28:
        /*0098*/ 	.word	0x00000008
.L_29:


//--------------------- .nv.callgraph             --------------------------
	.section	.nv.callgraph,"",@"SHT_CUDA_CALLGRAPH"
	.align	4
	.sectionentsize	8
	.align		4
        /*0000*/ 	.word	0x00000000
	.align		4
        /*0004*/ 	.word	0xffffffff
	.align		4
        /*0008*/ 	.word	0x00000000
	.align		4
        /*000c*/ 	.word	0xfffffffe
	.align		4
        /*0010*/ 	.word	0x00000000
	.align		4
        /*0014*/ 	.word	0xfffffffd
	.align		4
        /*0018*/ 	.word	0x00000000
	.align		4
        /*001c*/ 	.word	0xfffffffc


//--------------------- .text._Z13TwoDimPoissonPfS_S_dS_ --------------------------
	.section	.text._Z13TwoDimPoissonPfS_S_dS_,"ax",@progbits
	.align	128
        .global         _Z13TwoDimPoissonPfS_S_dS_
        .type           _Z13TwoDimPoissonPfS_S_dS_,@function
        .size           _Z13TwoDimPoissonPfS_S_dS_,(.L_x_17 - _Z13TwoDimPoissonPfS_S_dS_)
        .other          _Z13TwoDimPoissonPfS_S_dS_,@"STO_CUDA_ENTRY STV_DEFAULT"
_Z13TwoDimPoissonPfS_S_dS_:
.text._Z13TwoDimPoissonPfS_S_dS_:
[----:B------:R-:W-:Y:S01]  /*0000*/  LDC R1, c[0x0][0x37c] ;  /* 0x0000df00ff017b82 */ /* 0x000fe20000000800 */
[----:B------:R-:W0:Y:S07]  /*0010*/  S2R R2, SR_TID.X ;  /* 0x0000000000027919 */ /* 0x000e2e0000002100 */
[----:B------:R-:W0:Y:S08]  /*0020*/  S2UR UR4, SR_CTAID.X ;  /* 0x00000000000479c3 */ /* 0x000e300000002500 */
[----:B------:R-:W0:Y:S01]  /*0030*/  LDC R7, c[0x0][0x360] ;  /* 0x0000d800ff077b82 */ /* 0x000e220000000800 */
[----:B------:R-:W1:Y:S01]  /*0040*/  LDCU UR5, c[0x0][0x370] ;  /* 0x00006e00ff0577ac */ /* 0x000e620008000800 */
[----:B0-----:R-:W-:-:S02]  /*0050*/  IMAD R2, R7, UR4, R2 ;  /* 0x0000000407027c24 */ /* 0x001fc4000f8e0202 */
[----:B-1----:R-:W-:Y:S02]  /*0060*/  IMAD R3, R7, UR5, RZ ;  /* 0x0000000507037c24 */ /* 0x002fe4000f8e02ff */
[C-C-:B------:R-:W-:Y:S02]  /*0070*/  IMAD.IADD R0, R2.reuse, 0x1, R7.reuse ;  /* 0x0000000102007824 */ /* 0x140fe400078e0207 */
[----:B------:R-:W-:Y:S02]  /*0080*/  VIADD R5, R3, 0xffffffff ;  /* 0xffffffff03057836 */ /* 0x000fe40000000000 */
[----:B------:R-:W-:-:S03]  /*0090*/  IMAD.IADD R11, R2, 0x1, -R7 ;  /* 0x00000001020b7824 */ /* 0x000fc600078e0a07 */
[----:B------:R-:W-:-:S04]  /*00a0*/  ISETP.GE.AND P0, PT, R0, R5, PT ;  /* 0x000000050000720c */ /* 0x000fc80003f06270 */
[----:B------:R-:W-:-:S13]  /*00b0*/  ISETP.LT.OR P0, PT, R11, 0x1, P0 ;  /* 0x000000010b00780c */ /* 0x000fda0000701670 */
[----:B------:R-:W-:Y:S05]  /*00c0*/  @P0 EXIT ;  /* 0x000000000000094d */ /* 0x000fea0003800000 */
[----:B------:R-:W0:Y:S08]  /*00d0*/  I2F.U32.RP R0, R7 ;  /* 0x0000000700007306 */ /* 0x000e300000209000 */
[----:B0-----:R-:W0:Y:S02]  /*00e0*/  MUFU.RCP R0, R0 ;  /* 0x0000000000007308 */ /* 0x001e240000001000 */
[----:B0-----:R-:W-:-:S06]  /*00f0*/  VIADD R4, R0, 0xffffffe ;  /* 0x0ffffffe00047836 */ /* 0x001fcc0000000000 */
[----:B------:R0:W1:Y:S02]  /*0100*/  F2I.FTZ.U32.TRUNC.NTZ R5, R4 ;  /* 0x0000000400057305 */ /* 0x000064000021f000 */
[----:B0-----:R-:W-:Y:S02]  /*0110*/  IMAD.MOV.U32 R4, RZ, RZ, RZ ;  /* 0x000000ffff047224 */ /* 0x001fe400078e00ff */
[----:B-1----:R-:W-:-:S04]  /*0120*/  IMAD.MOV R6, RZ, RZ, -R5 ;  /* 0x000000ffff067224 */ /* 0x002fc800078e0a05 */
[----:B------:R-:W-:-:S04]  /*0130*/  IMAD R9, R6, R7, RZ ;  /* 0x0000000706097224 */ /* 0x000fc800078e02ff */
[----:B------:R-:W-:Y:S01]  /*0140*/  IMAD.HI.U32 R5, R5, R9, R4 ;  /* 0x0000000905057227 */ /* 0x000fe200078e0004 */
[----:B------:R-:W-:-:S05]  /*0150*/  LOP3.LUT R9, RZ, R7, RZ, 0x33, !PT ;  /* 0x00000007ff097212 */ /* 0x000fca00078e33ff */
[----:B------:R-:W-:-:S04]  /*0160*/  IMAD.HI.U32 R6, R5, R2, RZ ;  /* 0x0000000205067227 */ /* 0x000fc800078e00ff */
[----:B------:R-:W-:-:S04]  /*0170*/  IMAD.MOV R6, RZ, RZ, -R6 ;  /* 0x000000ffff067224 */ /* 0x000fc800078e0a06 */
[----:B------:R-:W-:-:S05]  /*0180*/  IMAD R6, R7, R6, R2 ;  /* 0x0000000607067224 */ /* 0x000fca00078e0202 */
[----:B------:R-:W-:-:S13]  /*0190*/  ISETP.GE.U32.AND P0, PT, R6, R7, PT ;  /* 0x000000070600720c */ /* 0x000fda0003f06070 */
[-C--:B------:R-:W-:Y:S02]  /*01a0*/  @P0 IADD3 R6, PT, PT, R6, -R7.reuse, RZ ;  /* 0x8000000706060210 */ /* 0x080fe40007ffe0ff */
[----:B------:R-:W-:Y:S02]  /*01b0*/  ISETP.NE.U32.AND P0, PT, R7, RZ, PT ;  /* 0x000000ff0700720c */ /* 0x000fe40003f05070 */
[----:B------:R-:W-:-:S13]  /*01c0*/  ISETP.GE.U32.AND P1, PT, R6, R7, PT ;  /* 0x000000070600720c */ /* 0x000fda0003f26070 */
[----:B------:R-:W-:-:S05]  /*01d0*/  @P1 IMAD.IADD R6, R6, 0x1, -R7 ;  /* 0x0000000106061824 */ /* 0x000fca00078e0a07 */
[----:B------:R-:W-:-:S04]  /*01e0*/  SEL R6, R9, R6, !P0 ;  /* 0x0000000609067207 */ /* 0x000fc80004000000 */
[----:B------:R-:W-:-:S13]  /*01f0*/  ISETP.NE.AND P1, PT, R6, RZ, PT ;  /* 0x000000ff0600720c */ /* 0x000fda0003f25270 */
[----:B------:R-:W-:Y:S05]  /*0200*/  @!P1 EXIT ;  /* 0x000000000000994d */ /* 0x000fea0003800000 */
[----:B------:R-:W-:-:S04]  /*0210*/  VIADD R0, R2, 0x1 ;  /* 0x0000000102007836 */ /* 0x000fc80000000000 */
[----:B------:R-:W-:-:S04]  /*0220*/  IMAD.HI.U32 R5, R5, R0, RZ ;  /* 0x0000000005057227 */ /* 0x000fc800078e00ff */
[----:B------:R-:W-:-:S04]  /*0230*/  IMAD.MOV R5, RZ, RZ, -R5 ;  /* 0x000000ffff057224 */ /* 0x000fc800078e0a05 */
[----:B------:R-:W-:-:S05]  /*0240*/  IMAD R0, R7, R5, R0 ;  /* 0x0000000507007224 */ /* 0x000fca00078e0200 */
[----:B------:R-:W-:-:S13]  /*0250*/  ISETP.GE.U32.AND P1, PT, R0, R7, PT ;  /* 0x000000070000720c */ /* 0x000fda0003f26070 */
[----:B------:R-:W-:-:S05]  /*0260*/  @P1 IMAD.IADD R0, R0, 0x1, -R7 ;  /* 0x0000000100001824 */ /* 0x000fca00078e0a07 */
[----:B------:R-:W-:-:S13]  /*0270*/  ISETP.GE.U32.AND P1, PT, R0, R7, PT ;  /* 0x000000070000720c */ /* 0x000fda0003f26070 */
[----:B------:R-:W-:-:S05]  /*0280*/  @P1 IMAD.IADD R0, R0, 0x1, -R7 ;  /* 0x0000000100001824 */ /* 0x000fca00078e0a07 */
[----:B------:R-:W-:-:S04]  /*0290*/  SEL R0, R9, R0, !P0 ;  /* 0x0000000009007207 */ /* 0x000fc80004000000 */
[----:B------:R-:W-:-:S13]  /*02a0*/  ISETP.NE.AND P0, PT, R0, RZ, PT ;  /* 0x000000ff0000720c */ /* 0x000fda0003f05270 */
[----:B------:R-:W-:Y:S05]  /*02b0*/  @!P0 EXIT ;  /* 0x000000000000894d */ /* 0x000fea0003800000 */
[----:B------:R-:W0:Y:S01]  /*02c0*/  LDC.64 R8, c[0x0][0x380] ;  /* 0x0000e000ff087b82 */ /* 0x000e220000000a00 */
[----:B------:R-:W1:Y:S07]  /*02d0*/  LDCU.64 UR4, c[0x0][0x358] ;  /* 0x00006b00ff0477ac */ /* 0x000e6e0008000a00 */
[----:B------:R-:W2:Y:S01]  /*02e0*/  LDC.64 R26, c[0x0][0x390] ;  /* 0x0000e400ff1a7b82 */ /* 0x000ea20000000a00 */
[----:B0-----:R-:W-:-:S04]  /*02f0*/  IMAD.WIDE R4, R2, 0x4, R8 ;  /* 0x0000000402047825 */ /* 0x001fc800078e0208 */
[----:B------:R-:W-:Y:S01]  /*0300*/  IMAD.WIDE.U32 R8, R11, 0x4, R8 ;  /* 0x000000040b087825 */ /* 0x000fe200078e0008 */
[----:B------:R-:W-:Y:S01]  /*0310*/  LEA R10, P0, R7, R4, 0x2 ;  /* 0x00000004070a7211 */ /* 0x000fe200078010ff */
[----:B-1----:R-:W3:Y:S04]  /*0320*/  LDG.E R0, desc[UR4][R4.64+0x4] ;  /* 0x0000040404007981 */ /* 0x002ee8000c1e1900 */
[----:B------:R-:W3:Y:S01]  /*0330*/  LDG.E R7, desc[UR4][R4.64+-0x4] ;  /* 0xfffffc0404077981 */ /* 0x000ee2000c1e1900 */
[----:B------:R-:W-:-:S03]  /*0340*/  IMAD.X R11, RZ, RZ, R5, P0 ;  /* 0x000000ffff0b7224 */ /* 0x000fc600000e0605 */
[----:B------:R-:W4:Y:S04]  /*0350*/  LDG.E R9, desc[UR4][R8.64] ;  /* 0x0000000408097981 */ /* 0x000f28000c1e1900 */
[----:B------:R-:W4:Y:S01]  /*0360*/  LDG.E R11, desc[UR4][R10.64] ;  /* 0x000000040a0b7981 */ /* 0x000f22000c1e1900 */
[----:B--2---:R-:W-:-:S06]  /*0370*/  IMAD.WIDE R26, R2, 0x4, R26 ;  /* 0x00000004021a7825 */ /* 0x004fcc00078e021a */
[----:B------:R0:W5:Y:S01]  /*0380*/  LDG.E R26, desc[UR4][R26.64] ;  /* 0x000000041a1a7981 */ /* 0x000162000c1e1900 */
[----:B---3--:R-:W-:-:S04]  /*0390*/  FADD R0, R0, R7 ;  /* 0x0000000700007221 */ /* 0x008fc80000000000 */
[----:B----4-:R-:W-:-:S04]  /*03a0*/  FADD R0, R0, R9 ;  /* 0x0000000900007221 */ /* 0x010fc80000000000 */
[----:B------:R-:W-:Y:S01]  /*03b0*/  FADD R6, R0, R11 ;  /* 0x0000000b00067221 */ /* 0x000fe20000000000 */
[----:B------:R-:W-:-:S05]  /*03c0*/  MOV R0, 0x3f0 ;  /* 0x000003f000007802 */ /* 0x000fca0000000f00 */
[----:B0-----:R-:W1:Y:S02]  /*03d0*/  F2F.F64.F32 R6, R6 ;  /* 0x0000000600067310 */ /* 0x001e640000201800 */
[----:B-1---5:R-:W-:Y:S05]  /*03e0*/  CALL.REL.NOINC `($_Z13TwoDimPoissonPfS_S_dS_$__internal_accurate_pow) ;  /* 0x0000000800507944 */ /* 0x022fea0003c00000 */
[----:B------:R-:W0:Y:S01]  /*03f0*/  LDC.64 R12, c[0x0][0x398] ;  /* 0x0000e600ff0c7b82 */ /* 0x000e220000000a00 */
[----:B------:R-:W1:Y:S01]  /*0400*/  F2F.F64.F32 R26, R26 ;  /* 0x0000001a001a7310 */ /* 0x000e620000201800 */
[C---:B0-----:R-:W-:Y:S02]  /*0410*/  DADD R8, R12.reuse, 2 ;  /* 0x400000000c087429 */ /* 0x041fe40000000000 */
[C---:B------:R-:W-:Y:S02]  /*0420*/  DSETP.NEU.AND P1, PT, R12.reuse, RZ, PT ;  /* 0x000000ff0c00722a */ /* 0x040fe40003f2d000 */
[----:B------:R-:W-:-:S06]  /*0430*/  DSETP.NEU.AND P0, PT, R12, 1, PT ;  /* 0x3ff000000c00742a */ /* 0x000fcc0003f0d000 */
[----:B------:R-:W-:Y:S01]  /*0440*/  LOP3.LUT R8, R9, 0x7ff00000, RZ, 0xc0, !PT ;  /* 0x7ff0000009087812 */ /* 0x000fe200078ec0ff */
[----:B------:R-:W-:-:S03]  /*0450*/  IMAD.MOV.U32 R9, RZ, RZ, R11 ;  /* 0x000000ffff097224 */ /* 0x000fc600078e000b */
[----:B------:R-:W-:Y:S02]  /*0460*/  ISETP.NE.AND P2, PT, R8, 0x7ff00000, PT ;  /* 0x7ff000000800780c */ /* 0x000fe40003f45270 */
[----:B------:R-:W-:Y:S02]  /*0470*/  MOV R8, R10 ;  /* 0x0000000a00087202 */ /* 0x000fe40000000f00 */
[----:B------:R-:W-:-:S09]  /*0480*/  @!P1 CS2R R8, SRZ ;  /* 0x0000000000089805 */ /* 0x000fd2000001ff00 */
[----:B-1----:R-:W-:Y:S05]  /*0490*/  @P2 BRA `(.L_x_0) ;  /* 0x0000000000182947 */ /* 0x002fea0003800000 */
[----:B------:R-:W-:-:S14]  /*04a0*/  DSETP.NAN.AND P1, PT, R12, R12, PT ;  /* 0x0000000c0c00722a */ /* 0x000fdc0003f28000 */
[----:B------:R-:W-:Y:S01]  /*04b0*/  @P1 DADD R8, R12, 2 ;  /* 0x400000000c081429 */ /* 0x000fe20000000000 */
[----:B------:R-:W-:Y:S10]  /*04c0*/  @P1 BRA `(.L_x_0) ;  /* 0x00000000000c1947 */ /* 0x000ff40003800000 */
[----:B------:R-:W-:-:S14]  /*04d0*/  DSETP.NEU.AND P1, PT, |R12|, +INF , PT ;  /* 0x7ff000000c00742a */ /* 0x000fdc0003f2d200 */
[----:B------:R-:W-:Y:S02]  /*04e0*/  @!P1 IMAD.MOV.U32 R8, RZ, RZ, 0x0 ;  /* 0x00000000ff089424 */ /* 0x000fe400078e00ff */
[----:B------:R-:W-:-:S07]  /*04f0*/  @!P1 IMAD.MOV.U32 R9, RZ, RZ, 0x7ff00000 ;  /* 0x7ff00000ff099424 */ /* 0x000fce00078e00ff */
.L_x_0:
[----:B------:R-:W-:Y:S01]  /*0500*/  FSEL R8, R8, RZ, P0 ;  /* 0x000000ff08087208 */ /* 0x000fe20000000000 */
[----:B------:R-:W0:Y:S01]  /*0510*/  LDC.64 R10, c[0x0][0x388] ;  /* 0x0000e200ff0a7b82 */ /* 0x000e220000000a00 */
[----:B------:R-:W-:-:S06]  /*0520*/  FSEL R9, R9, 1.875, P0 ;  /* 0x3ff0000009097808 */ /* 0x000fcc0000000000 */
[----:B------:R-:W-:-:S08]  /*0530*/  DMUL R26, R26, R8 ;  /* 0x000000081a1a7228 */ /* 0x000fd00000000000 */
[----:B------:R-:W-:Y:S01]  /*0540*/  DFMA R6, R6, 0.25, R26 ;  /* 0x3fd000000606782b */ /* 0x000fe2000000001a */
[----:B0-----:R-:W-:-:S09]  /*0550*/  IMAD.WIDE R8, R2, 0x4, R10 ;  /* 0x0000000402087825 */ /* 0x001fd200078e020a */
[----:B------:R-:W0:Y:S02]  /*0560*/  F2F.F32.F64 R7, R6 ;  /* 0x0000000600077310 */ /* 0x000e240000301000 */
[----:B0-----:R0:W-:Y:S04]  /*0570*/  STG.E desc[UR4][R8.64], R7 ;  /* 0x0000000708007986 */ /* 0x0011e8000c101904 */
[----:B------:R-:W2:Y:S01]  /*0580*/  LDG.E R4, desc[UR4][R4.64] ;  /* 0x0000000404047981 */ /* 0x000ea2000c1e1900 */
[----:B------:R-:W-:Y:S01]  /*0590*/  I2FP.F32.U32 R0, R3 ;  /* 0x0000000300007245 */ /* 0x000fe20000201000 */
[----:B------:R-:W-:Y:S03]  /*05a0*/  BSSY.RECONVERGENT B0, `(.L_x_1) ;  /* 0x000000d000007945 */ /* 0x000fe60003800200 */
[----:B------:R-:W1:Y:S02]  /*05b0*/  MUFU.RCP R11, R0 ;  /* 0x00000000000b7308 */ /* 0x000e640000001000 */
[----:B-1----:R-:W-:-:S04]  /*05c0*/  FFMA R2, -R0, R11, 1 ;  /* 0x3f80000000027423 */ /* 0x002fc8000000010b */
[----:B------:R-:W-:Y:S01]  /*05d0*/  FFMA R2, R11, R2, R11 ;  /* 0x000000020b027223 */ /* 0x000fe2000000000b */
[----:B--2---:R-:W-:-:S04]  /*05e0*/  FADD R3, R7, -R4 ;  /* 0x8000000407037221 */ /* 0x004fc80000000000 */
[----:B------:R-:W1:Y:S01]  /*05f0*/  FCHK P0, |R3|, R0 ;  /* 0x0000000003007302 */ /* 0x000e620000000200 */
[----:B------:R-:W-:-:S04]  /*0600*/  FFMA R11, |R3|, R2, RZ ;  /* 0x00000002030b7223 */ /* 0x000fc800000002ff */
[----:B------:R-:W-:-:S04]  /*0610*/  FFMA R6, -R0, R11, |R3| ;  /* 0x0000000b00067223 */ /* 0x000fc80000000503 */
[----:B------:R-:W-:Y:S01]  /*0620*/  FFMA R11, R2, R6, R11 ;  /* 0x00000006020b7223 */ /* 0x000fe2000000000b */
[----:B01----:R-:W-:Y:S06]  /*0630*/  @!P0 BRA `(.L_x_2) ;  /* 0x00000000000c8947 */ /* 0x003fec0003800000 */
[----:B------:R-:W-:Y:S01]  /*0640*/  FADD R3, |R3|, -RZ ;  /* 0x800000ff03037221 */ /* 0x000fe20000000200 */
[----:B------:R-:W-:-:S07]  /*0650*/  MOV R2, 0x670 ;  /* 0x0000067000027802 */ /* 0x000fce0000000f00 */
[----:B------:R-:W-:Y:S05]  /*0660*/  CALL.REL.NOINC `($__internal_0_$__cuda_sm3x_div_rn_noftz_f32_slowpath) ;  /* 0x0000000000107944 */ /* 0x000fea0003c00000 */
.L_x_2:
[----:B------:R-:W-:Y:S05]  /*0670*/  BSYNC.RECONVERGENT B0 ;  /* 0x0000000000007941 */ /* 0x000fea0003800200 */
.L_x_1:
[----:B------:R-:W0:Y:S02]  /*0680*/  LDC.64 R2, c[0x0][0x3a0] ;  /* 0x0000e800ff027b82 */ /* 0x000e240000000a00 */
[----:B0-----:R-:W-:Y:S01]  /*0690*/  REDG.E.ADD.F32.FTZ.RN.STRONG.GPU desc[UR4][R2.64], R11 ;  /* 0x0000000b020079a6 */ /* 0x001fe2000c12f304 */
[----:B------:R-:W-:Y:S05]  /*06a0*/  EXIT ;  /* 0x000000000000794d */ /* 0x000fea0003800000 */
        .weak           $__internal_0_$__cuda_sm3x_div_rn_noftz_f32_slowpath
        .type           $__internal_0_$__cuda_sm3x_div_rn_noftz_f32_slowpath,@function
        .size           $__internal_0_$__cuda_sm3x_div_rn_noftz_f32_slowpath,($_Z13TwoDimPoissonPfS_S_dS_$__internal_accurate_pow - $__internal_0_$__cuda_sm3x_div_rn_noftz_f32_slowpath)
$__internal_0_$__cuda_sm3x_div_rn_noftz_f32_slowpath:
[--C-:B------:R-:W-:Y:S01]  /*06b0*/  SHF.R.U32.HI R5, RZ, 0x17, R0.reuse ;  /* 0x00000017ff057819 */ /* 0x100fe20000011600 */
[----:B------:R-:W-:Y:S01]  /*06c0*/  BSSY.RECONVERGENT B1, `(.L_x_3) ;  /* 0x0000063000017945 */ /* 0x000fe20003800200 */
[----:B------:R-:W-:Y:S02]  /*06d0*/  SHF.R.U32.HI R4, RZ, 0x17, R3 ;  /* 0x00000017ff047819 */ /* 0x000fe40000011603 */
[----:B------:R-:W-:Y:S02]  /*06e0*/  LOP3.LUT R5, R5, 0xff, RZ, 0xc0, !PT ;  /* 0x000000ff05057812 */ /* 0x000fe400078ec0ff */
[----:B------:R-:W-:Y:S01]  /*06f0*/  LOP3.LUT R10, R4, 0xff, RZ, 0xc0, !PT ;  /* 0x000000ff040a7812 */ /* 0x000fe200078ec0ff */
[----:B------:R-:W-:Y:S02]  /*0700*/  IMAD.MOV.U32 R4, RZ, RZ, R0 ;  /* 0x000000ffff047224 */ /* 0x000fe400078e0000 */
[----:B------:R-:W-:Y:S02]  /*0710*/  VIADD R7, R5, 0xffffffff ;  /* 0xffffffff05077836 */ /* 0x000fe40000000000 */
[----:B------:R-:W-:-:S03]  /*0720*/  VIADD R8, R10, 0xffffffff ;  /* 0xffffffff0a087836 */ /* 0x000fc60000000000 */
[----:B------:R-:W-:-:S04]  /*0730*/  ISETP.GT.U32.AND P0, PT, R7, 0xfd, PT ;  /* 0x000000fd0700780c */ /* 0x000fc80003f04070 */
[----:B------:R-:W-:-:S13]  /*0740*/  ISETP.GT.U32.OR P0, PT, R8, 0xfd, P0 ;  /* 0x000000fd0800780c */ /* 0x000fda0000704470 */
[----:B------:R-:W-:Y:S01]  /*0750*/  @!P0 MOV R6, RZ ;  /* 0x000000ff00068202 */ /* 0x000fe20000000f00 */
[----:B------:R-:W-:Y:S06]  /*0760*/  @!P0 BRA `(.L_x_4) ;  /* 0x00000000005c8947 */ /* 0x000fec0003800000 */
[----:B------:R-:W-:Y:S02]  /*0770*/  FSETP.GTU.FTZ.AND P0, PT, |R3|, +INF , PT ;  /* 0x7f8000000300780b */ /* 0x000fe40003f1c200 */
[----:B------:R-:W-:-:S04]  /*0780*/  FSETP.GTU.FTZ.AND P1, PT, |R0|, +INF , PT ;  /* 0x7f8000000000780b */ /* 0x000fc80003f3c200 */
[----:B------:R-:W-:-:S13]  /*0790*/  PLOP3.LUT P0, PT, P0, P1, PT, 0xf8, 0x8f ;  /* 0x00000000008f781c */ /* 0x000fda0000703f70 */
[----:B------:R-:W-:Y:S05]  /*07a0*/  @P0 BRA `(.L_x_5) ;  /* 0x00000004004c0947 */ /* 0x000fea0003800000 */
[----:B------:R-:W-:-:S13]  /*07b0*/  LOP3.LUT P0, RZ, R4, 0x7fffffff, R3, 0xc8, !PT ;  /* 0x7fffffff04ff7812 */ /* 0x000fda000780c803 */
[----:B------:R-:W-:Y:S05]  /*07c0*/  @!P0 BRA `(.L_x_6) ;  /* 0x00000004003c8947 */ /* 0x000fea0003800000 */
[C---:B------:R-:W-:Y:S02]  /*07d0*/  FSETP.NEU.FTZ.AND P2, PT, |R3|.reuse, +INF , PT ;  /* 0x7f8000000300780b */ /* 0x040fe40003f5d200 */
[----:B------:R-:W-:Y:S02]  /*07e0*/  FSETP.NEU.FTZ.AND P1, PT, |R0|, +INF , PT ;  /* 0x7f8000000000780b */ /* 0x000fe40003f3d200 */
[----:B------:R-:W-:-:S11]  /*07f0*/  FSETP.NEU.FTZ.AND P0, PT, |R3|, +INF , PT ;  /* 0x7f8000000300780b */ /* 0x000fd60003f1d200 */
[----:B------:R-:W-:Y:S05]  /*0800*/  @!P1 BRA !P2, `(.L_x_6) ;  /* 0x00000004002c9947 */ /* 0x000fea0005000000 */
[----:B------:R-:W-:-:S04]  /*0810*/  LOP3.LUT P2, RZ, R3, 0x7fffffff, RZ, 0xc0, !PT ;  /* 0x7fffffff03ff7812 */ /* 0x000fc8000784c0ff */
[----:B------:R-:W-:-:S13]  /*0820*/  PLOP3.LUT P1, PT, P1, P2, PT, 0x2f, 0xf2 ;  /* 0x0000000000f2781c */ /* 0x000fda0000f24577 */
[----:B------:R-:W-:Y:S05]  /*0830*/  @P1 BRA `(.L_x_7) ;  /* 0x0000000400181947 */ /* 0x000fea0003800000 */
[----:B------:R-:W-:-:S04]  /*0840*/  LOP3.LUT P1, RZ, R4, 0x7fffffff, RZ, 0xc0, !PT ;  /* 0x7fffffff04ff7812 */ /* 0x000fc8000782c0ff */
[----:B------:R-:W-:-:S13]  /*0850*/  PLOP3.LUT P0, PT, P0, P1, PT, 0x2f, 0xf2 ;  /* 0x0000000000f2781c */ /* 0x000fda0000702577 */
[----:B------:R-:W-:Y:S05]  /*0860*/  @P0 BRA `(.L_x_8) ;  /* 0x0000000400000947 */ /* 0x000fea0003800000 */
[----:B------:R-:W-:Y:S02]  /*0870*/  ISETP.GE.AND P0, PT, R8, RZ, PT ;  /* 0x000000ff0800720c */ /* 0x000fe40003f06270 */
[----:B------:R-:W-:-:S11]  /*0880*/  ISETP.GE.AND P1, PT, R7, RZ, PT ;  /* 0x000000ff0700720c */ /* 0x000fd60003f26270 */
[----:B------:R-:W-:Y:S02]  /*0890*/  @P0 IMAD.MOV.U32 R6, RZ, RZ, RZ ;  /* 0x000000ffff060224 */ /* 0x000fe400078e00ff */
[----:B------:R-:W-:Y:S01]  /*08a0*/  @!P0 FFMA R3, R3, 1.84467440737095516160e+19, RZ ;  /* 0x5f80000003038823 */ /* 0x000fe200000000ff */
[----:B------:R-:W-:Y:S02]  /*08b0*/  @!P0 IMAD.MOV.U32 R6, RZ, RZ, -0x40 ;  /* 0xffffffc0ff068424 */ /* 0x000fe400078e00ff */
[----:B------:R-:W-:Y:S02]  /*08c0*/  @!P1 FFMA R4, R0, 1.84467440737095516160e+19, RZ ;  /* 0x5f80000000049823 */ /* 0x000fe400000000ff */
[----:B------:R-:W-:-:S07]  /*08d0*/  @!P1 VIADD R6, R6, 0x40 ;  /* 0x0000004006069836 */ /* 0x000fce0000000000 */
.L_x_4:
[----:B------:R-:W-:Y:S01]  /*08e0*/  LEA R7, R5, 0xc0800000, 0x17 ;  /* 0xc080000005077811 */ /* 0x000fe200078eb8ff */
[----:B------:R-:W-:Y:S04]  /*08f0*/  BSSY.RECONVERGENT B2, `(.L_x_9) ;  /* 0x0000036000027945 */ /* 0x000fe80003800200 */
[----:B------:R-:W-:Y:S02]  /*0900*/  IMAD.IADD R7, R4, 0x1, -R7 ;  /* 0x0000000104077824 */ /* 0x000fe400078e0a07 */
[----:B------:R-:W-:Y:S02]  /*0910*/  VIADD R4, R10, 0xffffff81 ;  /* 0xffffff810a047836 */ /* 0x000fe40000000000 */
[----:B------:R-:W0:Y:S01]  /*0920*/  MUFU.RCP R8, R7 ;  /* 0x0000000700087308 */ /* 0x000e220000001000 */
[----:B------:R-:W-:Y:S01]  /*0930*/  FADD.FTZ R9, -R7, -RZ ;  /* 0x800000ff07097221 */ /* 0x000fe20000010100 */
[C---:B------:R-:W-:Y:S01]  /*0940*/  IMAD R0, R4.reuse, -0x800000, R3 ;  /* 0xff80000004007824 */ /* 0x040fe200078e0203 */
[----:B------:R-:W-:-:S05]  /*0950*/  IADD3 R5, PT, PT, R4, 0x7f, -R5 ;  /* 0x0000007f04057810 */ /* 0x000fca0007ffe805 */
[----:B------:R-:W-:Y:S02]  /*0960*/  IMAD.IADD R5, R5, 0x1, R6 ;  /* 0x0000000105057824 */ /* 0x000fe400078e0206 */
[----:B0-----:R-:W-:-:S04]  /*0970*/  FFMA R11, R8, R9, 1 ;  /* 0x3f800000080b7423 */ /* 0x001fc80000000009 */
[----:B------:R-:W-:-:S04]  /*0980*/  FFMA R10, R8, R11, R8 ;  /* 0x0000000b080a7223 */ /* 0x000fc80000000008 */
[----:B------:R-:W-:-:S04]  /*0990*/  FFMA R3, R0, R10, RZ ;  /* 0x0000000a00037223 */ /* 0x000fc800000000ff */
[----:B------:R-:W-:-:S04]  /*09a0*/  FFMA R8, R9, R3, R0 ;  /* 0x0000000309087223 */ /* 0x000fc80000000000 */
[----:B------:R-:W-:-:S04]  /*09b0*/  FFMA R11, R10, R8, R3 ;  /* 0x000000080a0b7223 */ /* 0x000fc80000000003 */
[----:B------:R-:W-:-:S04]  /*09c0*/  FFMA R8, R9, R11, R0 ;  /* 0x0000000b09087223 */ /* 0x000fc80000000000 */
[----:B------:R-:W-:-:S05]  /*09d0*/  FFMA R3, R10, R8, R11 ;  /* 0x000000080a037223 */ /* 0x000fca000000000b */
[----:B------:R-:W-:-:S04]  /*09e0*/  SHF.R.U32.HI R0, RZ, 0x17, R3 ;  /* 0x00000017ff007819 */ /* 0x000fc80000011603 */
[----:B------:R-:W-:-:S04]  /*09f0*/  LOP3.LUT R0, R0, 0xff, RZ, 0xc0, !PT ;  /* 0x000000ff00007812 */ /* 0x000fc800078ec0ff */
[----:B------:R-:W-:-:S05]  /*0a00*/  IADD3 R6, PT, PT, R0, R5, RZ ;  /* 0x0000000500067210 */ /* 0x000fca0007ffe0ff */
[----:B------:R-:W-:-:S05]  /*0a10*/  VIADD R0, R6, 0xffffffff ;  /* 0xffffffff06007836 */ /* 0x000fca0000000000 */
[----:B------:R-:W-:-:S13]  /*0a20*/  ISETP.GE.U32.AND P0, PT, R0, 0xfe, PT ;  /* 0x000000fe0000780c */ /* 0x000fda0003f06070 */
[----:B------:R-:W-:Y:S05]  /*0a30*/  @!P0 BRA `(.L_x_10) ;  /* 0x0000000000808947 */ /* 0x000fea0003800000 */
[----:B------:R-:W-:-:S13]  /*0a40*/  ISETP.GT.AND P0, PT, R6, 0xfe, PT ;  /* 0x000000fe0600780c */ /* 0x000fda0003f04270 */
[----:B------:R-:W-:Y:S05]  /*0a50*/  @P0 BRA `(.L_x_11) ;  /* 0x00000000006c0947 */ /* 0x000fea0003800000 */
[----:B------:R-:W-:-:S13]  /*0a60*/  ISETP.GE.AND P0, PT, R6, 0x1, PT ;  /* 0x000000010600780c */ /* 0x000fda0003f06270 */
[----:B------:R-:W-:Y:S05]  /*0a70*/  @P0 BRA `(.L_x_12) ;  /* 0x0000000000740947 */ /* 0x000fea0003800000 */
[----:B------:R-:W-:Y:S02]  /*0a80*/  ISETP.GE.AND P0, PT, R6, -0x18, PT ;  /* 0xffffffe80600780c */ /* 0x000fe40003f06270 */
[----:B------:R-:W-:-:S11]  /*0a90*/  LOP3.LUT R3, R3, 0x80000000, RZ, 0xc0, !PT ;  /* 0x8000000003037812 */ /* 0x000fd600078ec0ff */
[----:B------:R-:W-:Y:S05]  /*0aa0*/  @!P0 BRA `(.L_x_12) ;  /* 0x0000000000688947 */ /* 0x000fea0003800000 */
[-CC-:B------:R-:W-:Y:S01]  /*0ab0*/  FFMA.RZ R0, R10, R8.reuse, R11.reuse ;  /* 0x000000080a007223 */ /* 0x180fe2000000c00b */
[----:B------:R-:W-:Y:S02]  /*0ac0*/  VIADD R7, R6, 0x20 ;  /* 0x0000002006077836 */ /* 0x000fe40000000000 */
[-CC-:B------:R-:W-:Y:S01]  /*0ad0*/  FFMA.RM R5, R10, R8.reuse, R11.reuse ;  /* 0x000000080a057223 */ /* 0x180fe2000000400b */
[----:B------:R-:W-:Y:S02]  /*0ae0*/  ISETP.NE.AND P2, PT, R6, RZ, PT ;  /* 0x000000ff0600720c */ /* 0x000fe40003f45270 */
[----:B------:R-:W-:Y:S01]  /*0af0*/  LOP3.LUT R4, R0, 0x7fffff, RZ, 0xc0, !PT ;  /* 0x007fffff00047812 */ /* 0x000fe200078ec0ff */
[----:B------:R-:W-:Y:S01]  /*0b00*/  FFMA.RP R0, R10, R8, R11 ;  /* 0x000000080a007223 */ /* 0x000fe2000000800b */
[----:B------:R-:W-:Y:S01]  /*0b10*/  ISETP.NE.AND P1, PT, R6, RZ, PT ;  /* 0x000000ff0600720c */ /* 0x000fe20003f25270 */
[----:B------:R-:W-:Y:S01]  /*0b20*/  IMAD.MOV R6, RZ, RZ, -R6 ;  /* 0x000000ffff067224 */ /* 0x000fe200078e0a06 */
[----:B------:R-:W-:-:S02]  /*0b30*/  LOP3.LUT R4, R4, 0x800000, RZ, 0xfc, !PT ;  /* 0x0080000004047812 */ /* 0x000fc400078efcff */
[----:B------:R-:W-:Y:S02]  /*0b40*/  FSETP.NEU.FTZ.AND P0, PT, R0, R5, PT ;  /* 0x000000050000720b */ /* 0x000fe40003f1d000 */
[----:B------:R-:W-:Y:S02]  /*0b50*/  SHF.L.U32 R7, R4, R7, RZ ;  /* 0x0000000704077219 */ /* 0x000fe400000006ff */
[----:B------:R-:W-:Y:S02]  /*0b60*/  SEL R5, R6, RZ, P2 ;  /* 0x000000ff06057207 */ /* 0x000fe40001000000 */
[----:B------:R-:W-:Y:S02]  /*0b70*/  ISETP.NE.AND P1, PT, R7, RZ, P1 ;  /* 0x000000ff0700720c */ /* 0x000fe40000f25270 */
[----:B------:R-:W-:Y:S02]  /*0b80*/  SHF.R.U32.HI R5, RZ, R5, R4 ;  /* 0x00000005ff057219 */ /* 0x000fe40000011604 */
[----:B------:R-:W-:-:S02]  /*0b90*/  PLOP3.LUT P0, PT, P0, P1, PT, 0xf8, 0x8f ;  /* 0x00000000008f781c */ /* 0x000fc40000703f70 */
[----:B------:R-:W-:Y:S02]  /*0ba0*/  SHF.R.U32.HI R7, RZ, 0x1, R5 ;  /* 0x00000001ff077819 */ /* 0x000fe40000011605 */
[----:B------:R-:W-:-:S04]  /*0bb0*/  SEL R0, RZ, 0x1, !P0 ;  /* 0x00000001ff007807 */ /* 0x000fc80004000000 */
[----:B------:R-:W-:-:S04]  /*0bc0*/  LOP3.LUT R0, R0, 0x1, R7, 0xf8, !PT ;  /* 0x0000000100007812 */ /* 0x000fc800078ef807 */
[----:B------:R-:W-:-:S05]  /*0bd0*/  LOP3.LUT R0, R0, R5, RZ, 0xc0, !PT ;  /* 0x0000000500007212 */ /* 0x000fca00078ec0ff */
[----:B------:R-:W-:-:S05]  /*0be0*/  IMAD.IADD R0, R7, 0x1, R0 ;  /* 0x0000000107007824 */ /* 0x000fca00078e0200 */
[----:B------:R-:W-:Y:S01]  /*0bf0*/  LOP3.LUT R3, R0, R3, RZ, 0xfc, !PT ;  /* 0x0000000300037212 */ /* 0x000fe200078efcff */
[----:B------:R-:W-:Y:S06]  /*0c00*/  BRA `(.L_x_12) ;  /* 0x0000000000107947 */ /* 0x000fec0003800000 */
.L_x_11:
[----:B------:R-:W-:-:S04]  /*0c10*/  LOP3.LUT R3, R3, 0x80000000, RZ, 0xc0, !PT ;  /* 0x8000000003037812 */ /* 0x000fc800078ec0ff */
[----:B------:R-:W-:Y:S01]  /*0c20*/  LOP3.LUT R3, R3, 0x7f800000, RZ, 0xfc, !PT ;  /* 0x7f80000003037812 */ /* 0x000fe200078efcff */
[----:B------:R-:W-:Y:S06]  /*0c30*/  BRA `(.L_x_12) ;  /* 0x0000000000047947 */ /* 0x000fec0003800000 */
.L_x_10:
[----:B------:R-:W-:-:S07]  /*0c40*/  IMAD R3, R5, 0x800000, R3 ;  /* 0x0080000005037824 */ /* 0x000fce00078e0203 */
.L_x_12:
[----:B------:R-:W-:Y:S05]  /*0c50*/  BSYNC.RECONVERGENT B2 ;  /* 0x0000000000027941 */ /* 0x000fea0003800200 */
.L_x_9:
[----:B------:R-:W-:Y:S05]  /*0c60*/  BRA `(.L_x_13) ;  /* 0x0000000000207947 */ /* 0x000fea0003800000 */
.L_x_8:
[----:B------:R-:W-:-:S04]  /*0c70*/  LOP3.LUT R3, R4, 0x80000000, R3, 0x48, !PT ;  /* 0x8000000004037812 */ /* 0x000fc800078e4803 */
[----:B------:R-:W-:Y:S01]  /*0c80*/  LOP3.LUT R3, R3, 0x7f800000, RZ, 0xfc, !PT ;  /* 0x7f80000003037812 */ /* 0x000fe200078efcff */
[----:B------:R-:W-:Y:S06]  /*0c90*/  BRA `(.L_x_13) ;  /* 0x0000000000147947 */ /* 0x000fec0003800000 */
.L_x_7:
[----:B------:R-:W-:Y:S01]  /*0ca0*/  LOP3.LUT R3, R4, 0x80000000, R3, 0x48, !PT ;  /* 0x8000000004037812 */ /* 0x000fe200078e4803 */
[----:B------:R-:W-:Y:S06]  /*0cb0*/  BRA `(.L_x_13) ;  /* 0x00000000000c7947 */ /* 0x000fec0003800000 */
.L_x_6:
[----:B------:R-:W0:Y:S01]  /*0cc0*/  MUFU.RSQ R3, -QNAN ;  /* 0xffc0000000037908 */ /* 0x000e220000001400 */
[----:B------:R-:W-:Y:S05]  /*0cd0*/  BRA `(.L_x_13) ;  /* 0x0000000000047947 */ /* 0x000fea0003800000 */
.L_x_5:
[----:B------:R-:W-:-:S07]  /*0ce0*/  FADD.FTZ R3, R3, R0 ;  /* 0x0000000003037221 */ /* 0x000fce0000010000 */
.L_x_13:
[----:B------:R-:W-:Y:S05]  /*0cf0*/  BSYNC.RECONVERGENT B1 ;  /* 0x0000000000017941 */ /* 0x000fea0003800200 */
.L_x_3:
[----:B0-----:R-:W-:Y:S02]  /*0d00*/  IMAD.MOV.U32 R11, RZ, RZ, R3 ;  /* 0x000000ffff0b7224 */ /* 0x001fe400078e0003 */
[----:B------:R-:W-:-:S04]  /*0d10*/  HFMA2 R3, -RZ, RZ, 0, 0 ;  /* 0x00000000ff037431 */ /* 0x000fc800000001ff */
[----:B------:R-:W-:Y:S05]  /*0d20*/  RET.REL.NODEC R2 `(_Z13TwoDimPoissonPfS_S_dS_) ;  /* 0xfffffff002b47950 */ /* 0x000fea0003c3ffff */
        .type           $_Z13TwoDimPoissonPfS_S_dS_$__internal_accurate_pow,@function
        .size           $_Z13TwoDimPoissonPfS_S_dS_$__internal_accurate_pow,(.L_x_17 - $_Z13TwoDimPoissonPfS_S_dS_$__internal_accurate_pow)
$_Z13TwoDimPoissonPfS_S_dS_$__internal_accurate_pow:
[----:B------:R-:W0:Y:S01]  /*0d30*/  LDC.64 R8, c[0x0][0x398] ;  /* 0x0000e600ff087b82 */ /* 0x000e220000000a00 */
[----:B------:R-:W-:Y:S01]  /*0d40*/  MOV R14, RZ ;  /* 0x000000ff000e7202 */ /* 0x000fe20000000f00 */
[----:B------:R-:W-:Y:S01]  /*0d50*/  IMAD.MOV.U32 R18, RZ, RZ, 0x41ad3b5a ;  /* 0x41ad3b5aff127424 */ /* 0x000fe200078e00ff */
[----:B------:R-:W-:Y:S01]  /*0d60*/  UMOV UR6, 0x7d2cafe2 ;  /* 0x7d2cafe200067882 */ /* 0x000fe20000000000 */
[----:B------:R-:W-:Y:S01]  /*0d70*/  IMAD.MOV.U32 R19, RZ, RZ, 0x3ed0f5d2 ;  /* 0x3ed0f5d2ff137424 */ /* 0x000fe200078e00ff */
[----:B------:R-:W-:Y:S01]  /*0d80*/  UMOV UR7, 0x3eb0f5ff ;  /* 0x3eb0f5ff00077882 */ /* 0x000fe20000000000 */
[----:B------:R-:W-:Y:S01]  /*0d90*/  UMOV UR8, 0x3b39803f ;  /* 0x3b39803f00087882 */ /* 0x000fe20000000000 */
[----:B------:R-:W-:Y:S01]  /*0da0*/  UMOV UR9, 0x3c7abc9e ;  /* 0x3c7abc9e00097882 */ /* 0x000fe20000000000 */
[----:B0-----:R-:W-:-:S10]  /*0db0*/  DADD R24, -RZ, |R8| ;  /* 0x00000000ff187229 */ /* 0x001fd40000000508 */
[----:B------:R-:W-:Y:S01]  /*0dc0*/  ISETP.GT.U32.AND P0, PT, R25, 0xfffff, PT ;  /* 0x000fffff1900780c */ /* 0x000fe20003f04070 */
[----:B------:R-:W-:Y:S02]  /*0dd0*/  IMAD.MOV.U32 R10, RZ, RZ, R25 ;  /* 0x000000ffff0a7224 */ /* 0x000fe400078e0019 */
[----:B------:R-:W-:-:S10]  /*0de0*/  IMAD.MOV.U32 R12, RZ, RZ, R24 ;  /* 0x000000ffff0c7224 */ /* 0x000fd400078e0018 */
[----:B------:R-:W-:-:S10]  /*0df0*/  @!P0 DMUL R8, |R8|, 1.80143985094819840000e+16 ;  /* 0x4350000008088828 */ /* 0x000fd40000000200 */
[----:B------:R-:W-:Y:S02]  /*0e00*/  @!P0 IMAD.MOV.U32 R10, RZ, RZ, R9 ;  /* 0x000000ffff0a8224 */ /* 0x000fe400078e0009 */
[----:B------:R-:W-:Y:S01]  /*0e10*/  @!P0 IMAD.MOV.U32 R12, RZ, RZ, R8 ;  /* 0x000000ffff0c8224 */ /* 0x000fe200078e0008 */
[----:B------:R-:W-:Y:S02]  /*0e20*/  SHF.R.U32.HI R8, RZ, 0x14, R25 ;  /* 0x00000014ff087819 */ /* 0x000fe40000011619 */
[----:B------:R-:W-:Y:S02]  /*0e30*/  LOP3.LUT R10, R10, 0x800fffff, RZ, 0xc0, !PT ;  /* 0x800fffff0a0a7812 */ /* 0x000fe400078ec0ff */
[----:B------:R-:W-:Y:S02]  /*0e40*/  @!P0 LEA.HI R8, R9, 0xffffffca, RZ, 0xc ;  /* 0xffffffca09088811 */ /* 0x000fe400078f60ff */
[----:B------:R-:W-:-:S03]  /*0e50*/  LOP3.LUT R13, R10, 0x3ff00000, RZ, 0xfc, !PT ;  /* 0x3ff000000a0d7812 */ /* 0x000fc600078efcff */
[----:B------:R-:W-:Y:S01]  /*0e60*/  VIADD R9, R8, 0xfffffc01 ;  /* 0xfffffc0108097836 */ /* 0x000fe20000000000 */
[----:B------:R-:W-:-:S13]  /*0e70*/  ISETP.GE.U32.AND P1, PT, R13, 0x3ff6a09f, PT ;  /* 0x3ff6a09f0d00780c */ /* 0x000fda0003f26070 */
[----:B------:R-:W-:Y:S02]  /*0e80*/  @P1 VIADD R11, R13, 0xfff00000 ;  /* 0xfff000000d0b1836 */ /* 0x000fe40000000000 */
[----:B------:R-:W-:Y:S02]  /*0e90*/  @P1 VIADD R9, R8, 0xfffffc02 ;  /* 0xfffffc0208091836 */ /* 0x000fe40000000000 */
[----:B------:R-:W-:-:S06]  /*0ea0*/  @P1 IMAD.MOV.U32 R13, RZ, RZ, R11 ;  /* 0x000000ffff0d1224 */ /* 0x000fcc00078e000b */
[C---:B------:R-:W-:Y:S02]  /*0eb0*/  DADD R16, R12.reuse, 1 ;  /* 0x3ff000000c107429 */ /* 0x040fe40000000000 */
[----:B------:R-:W-:-:S04]  /*0ec0*/  DADD R12, R12, -1 ;  /* 0xbff000000c0c7429 */ /* 0x000fc80000000000 */
[----:B------:R-:W0:Y:S02]  /*0ed0*/  MUFU.RCP64H R15, R17 ;  /* 0x00000011000f7308 */ /* 0x000e240000001800 */
[----:B0-----:R-:W-:-:S08]  /*0ee0*/  DFMA R10, -R16, R14, 1 ;  /* 0x3ff00000100a742b */ /* 0x001fd0000000010e */
[----:B------:R-:W-:-:S08]  /*0ef0*/  DFMA R10, R10, R10, R10 ;  /* 0x0000000a0a0a722b */ /* 0x000fd0000000000a */
[----:B------:R-:W-:-:S08]  /*0f00*/  DFMA R14, R14, R10, R14 ;  /* 0x0000000a0e0e722b */ /* 0x000fd0000000000e */
[----:B------:R-:W-:-:S08]  /*0f10*/  DMUL R10, R12, R14 ;  /* 0x0000000e0c0a7228 */ /* 0x000fd00000000000 */
[----:B------:R-:W-:-:S08]  /*0f20*/  DFMA R10, R12, R14, R10 ;  /* 0x0000000e0c0a722b */ /* 0x000fd0000000000a */
[----:B------:R-:W-:-:S08]  /*0f30*/  DMUL R20, R10, R10 ;  /* 0x0000000a0a147228 */ /* 0x000fd00000000000 */
[----:B------:R-:W-:Y:S01]  /*0f40*/  DFMA R16, R20, UR6, R18 ;  /* 0x0000000614107c2b */ /* 0x000fe20008000012 */
[----:B------:R-:W-:Y:S01]  /*0f50*/  UMOV UR6, 0x75488a3f ;  /* 0x75488a3f00067882 */ /* 0x000fe20000000000 */
[----:B------:R-:W-:-:S06]  /*0f60*/  UMOV UR7, 0x3ef3b20a ;  /* 0x3ef3b20a00077882 */ /* 0x000fcc0000000000 */
[----:B------:R-:W-:Y:S01]  /*0f70*/  DFMA R16, R20, R16, UR6 ;  /* 0x0000000614107e2b */ /* 0x000fe20008000010 */
[----:B------:R-:W-:Y:S01]  /*0f80*/  UMOV UR6, 0xe4faecd5 ;  /* 0xe4faecd500067882 */ /* 0x000fe20000000000 */
[----:B------:R-:W-:-:S06]  /*0f90*/  UMOV UR7, 0x3f1745cd ;  /* 0x3f1745cd00077882 */ /* 0x000fcc0000000000 */
[----:B------:R-:W-:Y:S01]  /*0fa0*/  DFMA R16, R20, R16, UR6 ;  /* 0x0000000614107e2b */ /* 0x000fe20008000010 */
[----:B------:R-:W-:Y:S01]  /*0fb0*/  UMOV UR6, 0x258a578b ;  /* 0x258a578b00067882 */ /* 0x000fe20000000000 */
[----:B------:R-:W-:-:S06]  /*0fc0*/  UMOV UR7, 0x3f3c71c7 ;  /* 0x3f3c71c700077882 */ /* 0x000fcc0000000000 */
[----:B------:R-:W-:Y:S01]  /*0fd0*/  DFMA R22, R20, R16, UR6 ;  /* 0x0000000614167e2b */ /* 0x000fe20008000010 */
[----:B------:R-:W-:Y:S01]  /*0fe0*/  UMOV UR6, 0x9242b910 ;  /* 0x9242b91000067882 */ /* 0x000fe20000000000 */
[----:B------:R-:W-:Y:S01]  /*0ff0*/  UMOV UR7, 0x3f624924 ;  /* 0x3f62492400077882 */ /* 0x000fe20000000000 */
[----:B------:R-:W-:-:S05]  /*1000*/  DADD R16, R12, -R10 ;  /* 0x000000000c107229 */ /* 0x000fca000000080a */
[----:B------:R-:W-:Y:S01]  /*1010*/  DFMA R22, R20, R22, UR6 ;  /* 0x0000000614167e2b */ /* 0x000fe20008000016 */
[----:B------:R-:W-:Y:S01]  /*1020*/  UMOV UR6, 0x99999dfb ;  /* 0x99999dfb00067882 */ /* 0x000fe20000000000 */
[----:B------:R-:W-:Y:S01]  /*1030*/  UMOV UR7, 0x3f899999 ;  /* 0x3f89999900077882 */ /* 0x000fe20000000000 */
[----:B------:R-:W-:-:S05]  /*1040*/  DADD R16, R16, R16 ;  /* 0x0000000010107229 */ /* 0x000fca0000000010 */
[----:B------:R-:W-:Y:S01]  /*1050*/  DFMA R22, R20, R22, UR6 ;  /* 0x0000000614167e2b */ /* 0x000fe20008000016 */
[----:B------:R-:W-:Y:S01]  /*1060*/  UMOV UR6, 0x55555555 ;  /* 0x5555555500067882 */ /* 0x000fe20000000000 */
[----:B------:R-:W-:Y:S01]  /*1070*/  UMOV UR7, 0x3fb55555 ;  /* 0x3fb5555500077882 */ /* 0x000fe20000000000 */
[----:B------:R-:W-:-:S05]  /*1080*/  DFMA R16, R12, -R10, R16 ;  /* 0x8000000a0c10722b */ /* 0x000fca0000000010 */
[----:B------:R-:W-:-:S03]  /*1090*/  DFMA R12, R20, R22, UR6 ;  /* 0x00000006140c7e2b */ /* 0x000fc60008000016 */
[----:B------:R-:W-:Y:S02]  /*10a0*/  DMUL R14, R14, R16 ;  /* 0x000000100e0e7228 */ /* 0x000fe40000000000 */
[----:B------:R-:W-:-:S03]  /*10b0*/  DMUL R16, R10, R10 ;  /* 0x0000000a0a107228 */ /* 0x000fc60000000000 */
[----:B------:R-:W-:Y:S01]  /*10c0*/  DADD R18, -R12, UR6 ;  /* 0x000000060c127e29 */ /* 0x000fe20008000100 */
[----:B------:R-:W-:Y:S01]  /*10d0*/  UMOV UR6, 0xb9e7b0 ;  /* 0x00b9e7b000067882 */ /* 0x000fe20000000000 */
[----:B------:R-:W-:-:S06]  /*10e0*/  UMOV UR7, 0x3c46a4cb ;  /* 0x3c46a4cb00077882 */ /* 0x000fcc0000000000 */
[----:B------:R-:W-:Y:S02]  /*10f0*/  DFMA R22, R20, R22, R18 ;  /* 0x000000161416722b */ /* 0x000fe40000000012 */
[----:B------:R-:W-:Y:S01]  /*1100*/  DFMA R20, R10, R10, -R16 ;  /* 0x0000000a0a14722b */ /* 0x000fe20000000810 */
[----:B------:R-:W-:Y:S02]  /*1110*/  VIADD R19, R15, 0x100000 ;  /* 0x001000000f137836 */ /* 0x000fe40000000000 */
[----:B------:R-:W-:-:S03]  /*1120*/  IMAD.MOV.U32 R18, RZ, RZ, R14 ;  /* 0x000000ffff127224 */ /* 0x000fc600078e000e */
[----:B------:R-:W-:Y:S01]  /*1130*/  DADD R22, R22, -UR6 ;  /* 0x8000000616167e29 */ /* 0x000fe20008000000 */
[----:B------:R-:W-:Y:S01]  /*1140*/  UMOV UR6, 0x80000000 ;  /* 0x8000000000067882 */ /* 0x000fe20000000000 */
[----:B------:R-:W-:Y:S01]  /*1150*/  UMOV UR7, 0x43300000 ;  /* 0x4330000000077882 */ /* 0x000fe20000000000 */
[C---:B------:R-:W-:Y:S02]  /*1160*/  DFMA R18, R10.reuse, R18, R20 ;  /* 0x000000120a12722b */ /* 0x040fe40000000014 */
[----:B------:R-:W-:-:S08]  /*1170*/  DMUL R20, R10, R16 ;  /* 0x000000100a147228 */ /* 0x000fd00000000000 */
[----:B------:R-:W-:-:S08]  /*1180*/  DFMA R24, R10, R16, -R20 ;  /* 0x000000100a18722b */ /* 0x000fd00000000814 */
[----:B------:R-:W-:Y:S02]  /*1190*/  DFMA R24, R14, R16, R24 ;  /* 0x000000100e18722b */ /* 0x000fe40000000018 */
[----:B------:R-:W-:-:S06]  /*11a0*/  DADD R16, R12, R22 ;  /* 0x000000000c107229 */ /* 0x000fcc0000000016 */
[----:B------:R-:W-:Y:S02]  /*11b0*/  DFMA R18, R10, R18, R24 ;  /* 0x000000120a12722b */ /* 0x000fe40000000018 */
[----:B------:R-:W-:Y:S02]  /*11c0*/  DADD R24, R12, -R16 ;  /* 0x000000000c187229 */ /* 0x000fe40000000810 */
[----:B------:R-:W-:-:S06]  /*11d0*/  DMUL R12, R16, R20 ;  /* 0x00000014100c7228 */ /* 0x000fcc0000000000 */
[----:B------:R-:W-:Y:S02]  /*11e0*/  DADD R24, R22, R24 ;  /* 0x0000000016187229 */ /* 0x000fe40000000018 */
[----:B------:R-:W-:-:S08]  /*11f0*/  DFMA R22, R16, R20, -R12 ;  /* 0x000000141016722b */ /* 0x000fd0000000080c */
[----:B------:R-:W-:-:S08]  /*1200*/  DFMA R18, R16, R18, R22 ;  /* 0x000000121012722b */ /* 0x000fd00000000016 */
[----:B------:R-:W-:-:S08]  /*1210*/  DFMA R24, R24, R20, R18 ;  /* 0x000000141818722b */ /* 0x000fd00000000012 */
[----:B------:R-:W-:-:S08]  /*1220*/  DADD R18, R12, R24 ;  /* 0x000000000c127229 */ /* 0x000fd00000000018 */
[--C-:B------:R-:W-:Y:S02]  /*1230*/  DADD R16, R10, R18.reuse ;  /* 0x000000000a107229 */ /* 0x100fe40000000012 */
[----:B------:R-:W-:-:S06]  /*1240*/  DADD R12, R12, -R18 ;  /* 0x000000000c0c7229 */ /* 0x000fcc0000000812 */
[----:B------:R-:W-:Y:S02]  /*1250*/  DADD R10, R10, -R16 ;  /* 0x000000000a0a7229 */ /* 0x000fe40000000810 */
[----:B------:R-:W-:-:S06]  /*1260*/  DADD R12, R24, R12 ;  /* 0x00000000180c7229 */ /* 0x000fcc000000000c */
[----:B------:R-:W-:-:S08]  /*1270*/  DADD R10, R18, R10 ;  /* 0x00000000120a7229 */ /* 0x000fd0000000000a */
[----:B------:R-:W-:-:S08]  /*1280*/  DADD R10, R12, R10 ;  /* 0x000000000c0a7229 */ /* 0x000fd0000000000a */
[----:B------:R-:W-:Y:S01]  /*1290*/  DADD R14, R14, R10 ;  /* 0x000000000e0e7229 */ /* 0x000fe2000000000a */
[----:B------:R-:W-:Y:S01]  /*12a0*/  HFMA2 R11, -RZ, RZ, 3.59375, 0 ;  /* 0x43300000ff0b7431 */ /* 0x000fe200000001ff */
[----:B------:R-:W-:-:S06]  /*12b0*/  LOP3.LUT R10, R9, 0x80000000, RZ, 0x3c, !PT ;  /* 0x80000000090a7812 */ /* 0x000fcc00078e3cff */
[----:B------:R-:W-:Y:S02]  /*12c0*/  DADD R12, R16, R14 ;  /* 0x00000000100c7229 */ /* 0x000fe4000000000e */
[----:B------:R-:W-:Y:S01]  /*12d0*/  DADD R10, R10, -UR6 ;  /* 0x800000060a0a7e29 */ /* 0x000fe20008000000 */
[----:B------:R-:W-:Y:S01]  /*12e0*/  UMOV UR6, 0xfefa39ef ;  /* 0xfefa39ef00067882 */ /* 0x000fe20000000000 */
[----:B------:R-:W-:-:S04]  /*12f0*/  UMOV UR7, 0x3fe62e42 ;  /* 0x3fe62e4200077882 */ /* 0x000fc80000000000 */
[--C-:B------:R-:W-:Y:S02]  /*1300*/  DADD R16, R16, -R12.reuse ;  /* 0x0000000010107229 */ /* 0x100fe4000000080c */
[----:B------:R-:W-:-:S06]  /*1310*/  DFMA R8, R10, UR6, R12 ;  /* 0x000000060a087c2b */ /* 0x000fcc000800000c */
[----:B------:R-:W-:Y:S02]  /*1320*/  DADD R16, R14, R16 ;  /* 0x000000000e107229 */ /* 0x000fe40000000010 */
[----:B------:R-:W-:-:S08]  /*1330*/  DFMA R18, R10, -UR6, R8 ;  /* 0x800000060a127c2b */ /* 0x000fd00008000008 */
[----:B------:R-:W-:-:S08]  /*1340*/  DADD R18, -R12, R18 ;  /* 0x000000000c127229 */ /* 0x000fd00000000112 */
[----:B------:R-:W-:-:S08]  /*1350*/  DADD R16, R16, -R18 ;  /* 0x0000000010107229 */ /* 0x000fd00000000812 */
[----:B------:R-:W-:-:S08]  /*1360*/  DFMA R16, R10, UR8, R16 ;  /* 0x000000080a107c2b */ /* 0x000fd00008000010 */
[----:B------:R-:W-:-:S08]  /*1370*/  DADD R10, R8, R16 ;  /* 0x00000000080a7229 */ /* 0x000fd00000000010 */
[----:B------:R-:W-:Y:S02]  /*1380*/  DADD R12, R8, -R10 ;  /* 0x00000000080c7229 */ /* 0x000fe4000000080a */
[----:B------:R-:W-:-:S06]  /*1390*/  DMUL R8, R10, 2 ;  /* 0x400000000a087828 */ /* 0x000fcc0000000000 */
[----:B------:R-:W-:Y:S02]  /*13a0*/  DADD R12, R16, R12 ;  /* 0x00000000100c7229 */ /* 0x000fe4000000000c */
[----:B------:R-:W-:-:S08]  /*13b0*/  DFMA R14, R10, 2, -R8 ;  /* 0x400000000a0e782b */ /* 0x000fd00000000808 */
[----:B------:R-:W-:Y:S01]  /*13c0*/  DFMA R14, R12, 2, R14 ;  /* 0x400000000c0e782b */ /* 0x000fe2000000000e */
[----:B------:R-:W-:Y:S02]  /*13d0*/  IMAD.MOV.U32 R12, RZ, RZ, 0x652b82fe ;  /* 0x652b82feff0c7424 */ /* 0x000fe400078e00ff */
[----:B------:R-:W-:-:S05]  /*13e0*/  IMAD.MOV.U32 R13, RZ, RZ, 0x3ff71547 ;  /* 0x3ff71547ff0d7424 */ /* 0x000fca00078e00ff */
[----:B------:R-:W-:-:S08]  /*13f0*/  DADD R10, R8, R14 ;  /* 0x00000000080a7229 */ /* 0x000fd0000000000e */
[----:B------:R-:W-:Y:S02]  /*1400*/  DFMA R12, R10, R12, 6.75539944105574400000e+15 ;  /* 0x433800000a0c742b */ /* 0x000fe4000000000c */
[----:B------:R-:W-:Y:S01]  /*1410*/  FSETP.GEU.AND P0, PT, |R11|, 4.1917929649353027344, PT ;  /* 0x4086232b0b00780b */ /* 0x000fe20003f0e200 */
[----:B------:R-:W-:-:S05]  /*1420*/  DADD R8, R8, -R10 ;  /* 0x0000000008087229 */ /* 0x000fca000000080a */
[----:B------:R-:W-:-:S03]  /*1430*/  DADD R16, R12, -6.75539944105574400000e+15 ;  /* 0xc33800000c107429 */ /* 0x000fc60000000000 */
[----:B------:R-:W-:-:S05]  /*1440*/  DADD R14, R14, R8 ;  /* 0x000000000e0e7229 */ /* 0x000fca0000000008 */
[----:B------:R-:W-:Y:S01]  /*1450*/  DFMA R18, R16, -UR6, R10 ;  /* 0x8000000610127c2b */ /* 0x000fe2000800000a */
[----:B------:R-:W-:Y:S01]  /*1460*/  UMOV UR6, 0x3b39803f ;  /* 0x3b39803f00067882 */ /* 0x000fe20000000000 */
[----:B------:R-:W-:-:S06]  /*1470*/  UMOV UR7, 0x3c7abc9e ;  /* 0x3c7abc9e00077882 */ /* 0x000fcc0000000000 */
[----:B------:R-:W-:Y:S01]  /*1480*/  DFMA R16, R16, -UR6, R18 ;  /* 0x8000000610107c2b */ /* 0x000fe20008000012 */
[----:B------:R-:W-:Y:S01]  /*1490*/  UMOV UR6, 0x69ce2bdf ;  /* 0x69ce2bdf00067882 */ /* 0x000fe20000000000 */
[----:B------:R-:W-:Y:S01]  /*14a0*/  IMAD.MOV.U32 R18, RZ, RZ, -0x35dec16 ;  /* 0xfca213eaff127424 */ /* 0x000fe200078e00ff */
[----:B------:R-:W-:Y:S01]  /*14b0*/  UMOV UR7, 0x3e5ade15 ;  /* 0x3e5ade1500077882 */ /* 0x000fe20000000000 */
[----:B------:R-:W-:-:S06]  /*14c0*/  IMAD.MOV.U32 R19, RZ, RZ, 0x3e928af3 ;  /* 0x3e928af3ff137424 */ /* 0x000fcc00078e00ff */
        /* <DEDUP_REMOVED lines=24> */
[----:B------:R-:W-:-:S08]  /*1650*/  DFMA R18, R16, R18, UR6 ;  /* 0x0000000610127e2b */ /* 0x000fd00008000012 */
[----:B------:R-:W-:-:S08]  /*1660*/  DFMA R18, R16, R18, 1 ;  /* 0x3ff000001012742b */ /* 0x000fd00000000012 */
[----:B------:R-:W-:-:S10]  /*1670*/  DFMA R16, R16, R18, 1 ;  /* 0x3ff000001010742b */ /* 0x000fd40000000012 */
[----:B------:R-:W-:Y:S02]  /*1680*/  IMAD R9, R12, 0x100000, R17 ;  /* 0x001000000c097824 */ /* 0x000fe400078e0211 */
[----:B------:R-:W-:Y:S01]  /*1690*/  IMAD.MOV.U32 R8, RZ, RZ, R16 ;  /* 0x000000ffff087224 */ /* 0x000fe200078e0010 */
[----:B------:R-:W-:Y:S06]  /*16a0*/  @!P0 BRA `(.L_x_14) ;  /* 0x0000000000348947 */ /* 0x000fec0003800000 */
[----:B------:R-:W-:Y:S01]  /*16b0*/  FSETP.GEU.AND P1, PT, |R11|, 4.2275390625, PT ;  /* 0x408748000b00780b */ /* 0x000fe20003f2e200 */
[C---:B------:R-:W-:Y:S02]  /*16c0*/  DADD R8, R10.reuse, +INF ;  /* 0x7ff000000a087429 */ /* 0x040fe40000000000 */
[----:B------:R-:W-:-:S08]  /*16d0*/  DSETP.GEU.AND P0, PT, R10, RZ, PT ;  /* 0x000000ff0a00722a */ /* 0x000fd00003f0e000 */
[----:B------:R-:W-:Y:S02]  /*16e0*/  FSEL R8, R8, RZ, P0 ;  /* 0x000000ff08087208 */ /* 0x000fe40000000000 */
[----:B------:R-:W-:Y:S01]  /*16f0*/  FSEL R9, R9, RZ, P0 ;  /* 0x000000ff09097208 */ /* 0x000fe20000000000 */
[----:B------:R-:W-:Y:S06]  /*1700*/  @P1 BRA `(.L_x_14) ;  /* 0x00000000001c1947 */ /* 0x000fec0003800000 */
[----:B------:R-:W-:-:S04]  /*1710*/  LEA.HI R8, R12, R12, RZ, 0x1 ;  /* 0x0000000c0c087211 */ /* 0x000fc800078f08ff */
[----:B------:R-:W-:-:S04]  /*1720*/  SHF.R.S32.HI R9, RZ, 0x1, R8 ;  /* 0x00000001ff097819 */ /* 0x000fc80000011408 */
[----:B------:R-:W-:Y:S01]  /*1730*/  IADD3 R8, PT, PT, R12, -R9, RZ ;  /* 0x800000090c087210 */ /* 0x000fe20007ffe0ff */
[----:B------:R-:W-:-:S03]  /*1740*/  IMAD R17, R9, 0x100000, R17 ;  /* 0x0010000009117824 */ /* 0x000fc600078e0211 */
[----:B------:R-:W-:Y:S01]  /*1750*/  LEA R9, R8, 0x3ff00000, 0x14 ;  /* 0x3ff0000008097811 */ /* 0x000fe200078ea0ff */
[----:B------:R-:W-:-:S06]  /*1760*/  IMAD.MOV.U32 R8, RZ, RZ, RZ ;  /* 0x000000ffff087224 */ /* 0x000fcc00078e00ff */
[----:B------:R-:W-:-:S11]  /*1770*/  DMUL R8, R16, R8 ;  /* 0x0000000810087228 */ /* 0x000fd60000000000 */
.L_x_14:
[----:B------:R-:W-:Y:S02]  /*1780*/  DFMA R14, R14, R8, R8 ;  /* 0x000000080e0e722b */ /* 0x000fe40000000008 */
[----:B------:R-:W-:-:S08]  /*1790*/  DSETP.NEU.AND P0, PT, |R8|, +INF , PT ;  /* 0x7ff000000800742a */ /* 0x000fd00003f0d200 */
[----:B------:R-:W-:Y:S01]  /*17a0*/  FSEL R10, R8, R14, !P0 ;  /* 0x0000000e080a7208 */ /* 0x000fe20004000000 */
[----:B------:R-:W-:Y:S01]  /*17b0*/  IMAD.MOV.U32 R8, RZ, RZ, R0 ;  /* 0x000000ffff087224 */ /* 0x000fe200078e0000 */
[----:B------:R-:W-:Y:S01]  /*17c0*/  FSEL R11, R9, R15, !P0 ;  /* 0x0000000f090b7208 */ /* 0x000fe20004000000 */
[----:B------:R-:W-:-:S04]  /*17d0*/  IMAD.MOV.U32 R9, RZ, RZ, 0x0 ;  /* 0x00000000ff097424 */ /* 0x000fc800078e00ff */
[----:B------:R-:W-:Y:S05]  /*17e0*/  RET.REL.NODEC R8 `(_Z13TwoDimPoissonPfS_S_dS_) ;  /* 0xffffffe808047950 */ /* 0x000fea0003c3ffff */
.L_x_15:
[----:B------:R-:W-:-:S00]  /*17f0*/  BRA `(.L_x_15) ;  /* 0xfffffffc00fc7947 */ /* 0x000fc0000383ffff */
[----:B------:R-:W-:-:S00]  /*1800*/  NOP ;  /* 0x0000000000007918 */ /* 0x000fc00000000000 */
[----:B------:R-:W-:-:S00]  /*1810*/  NOP ;  /* 0x0000000000007918 */ /* 0x000fc00000000000 */
[----:B------:R-:W-:-:S00]  /*1820*/  NOP ;  /* 0x0000000000007918 */ /* 0x000fc00000000000 */
[----:B------:R-:W-:-:S00]  /*1830*/  NOP ;  /* 0x0000000000007918 */ /* 0x000fc00000000000 */
[----:B------:R-:W-:-:S00]  /*1840*/  NOP ;  /* 0x0000000000007918 */ /* 0x000fc00000000000 */
[----:B------:R-:W-:-:S00]  /*1850*/  NOP ;  /* 0x0000000000007918 */ /* 0x000fc00000000000 */
[----:B------:R-:W-:-:S00]  /*1860*/  NOP ;  /* 0x0000000000007918 */ /* 0x000fc00000000000 */
[----:B------:R-:W-:-:S00]  /*1870*/  NOP ;  /* 0x0000000000007918 */ /* 0x000fc00000000000 */
.L_x_17:


//--------------------- .nv.shared.reserved.0     --------------------------
	.section	.nv.shared.reserved.0,"aw",@nobits
	.weak		__nv_reservedSMEM_offset_0_alias
	.size		__nv_reservedSMEM_offset_0_alias, 0, 64
	.other		__nv_reservedSMEM_offset_0_alias,@"STO_CUDA_RESERVED_SHARED STV_DEFAULT"
__nv_reservedSMEM_offset_0_alias:
	.zero		0
	.zero		64


//--------------------- .nv.constant0._Z13TwoDimPoissonPfS_S_dS_ --------------------------
	.section	.nv.constant0._Z13TwoDimPoissonPfS_S_dS_,"a",@progbits
	.sectionflags	@""
	.align	4
.nv.constant0._Z13TwoDimPoissonPfS_S_dS_:
	.zero		936


//--------------------- SYMBOLS --------------------------

	.type		.nv.reservedSmem.offset0,@object
	.size		.nv.reservedSmem.offset0,0x4
